	.target	sm_100a

	.elftype	@"ET_EXEC"


//--------------------- .note.nv.tkinfo           --------------------------
	.section	.note.nv.tkinfo,"",@"SHT_NOTE"
	.sectionflags	@"SHF_NOTE_NV_TKINFO"
	.tkinfo
        /*0018*/ 	.word	0x00000002
        /*0030*/ 	.string	""
        /*0030*/ 	.string	"ptxas"
        /*0030*/ 	.string	"Cuda compilation tools, release 13.0, V13.0.88"
        /*0030*/ 	.string	"Build cuda_13.0.r13.0/compiler.36424714_0"
        /*0030*/ 	.string	"-arch sm_100a -m 64 "



//--------------------- .note.nv.cuinfo           --------------------------
	.section	.note.nv.cuinfo,"",@"SHT_NOTE"
	.sectionflags	@"SHF_NOTE_NV_CUINFO"
        /*0018*/ 	.short	0x0002
        /*001a*/ 	.short	0x0064
        /*001c*/ 	.short	0x0082
	.zero		2


//--------------------- .nv.info                  --------------------------
	.section	.nv.info,"",@"SHT_CUDA_INFO"
	.align	4


	//----- nvinfo : EIATTR_REGCOUNT
	.align		4
        /*0000*/ 	.byte	0x04, 0x2f
        /*0002*/ 	.short	(.L_12 - .L_11)
	.align		4
.L_11:
        /*0004*/ 	.word	index@(_ZN7cutlass13device_kernelIN5flash11enable_sm90INS1_16FlashAttnFwdSm90INS1_25CollectiveMainloopFwdSm90ILi2EN4cute5tupleIJNS5_1CILi1EEES8_S8_EEENS6_IJNS7_ILi128EEESA_SA_EEELi128ENS_10bfloat16_tEfNS_4arch4Sm90ELb1ELb0ELb0ELb1ELb0ELb1ELb0ELb1ELb1ELb1ELb0ELb0EEENS1_21CollectiveEpilogueFwdISB_S9_SC_SE_Li256ELb1ELb1ELb0ELb0EEENS1_36VarlenDynamicPersistentTileSchedulerILi128ELi128ELi256ELi128ELb0ELb1ELb1ELb1ELb1ELb1EEEEEEEEEvNT_6ParamsE)
        /*0008*/ 	.word	0x00000004


	//----- nvinfo : EIATTR_FRAME_SIZE
	.align		4
.L_12:
        /*000c*/ 	.byte	0x04, 0x11
        /*000e*/ 	.short	(.L_14 - .L_13)
	.align		4
.L_13:
        /*0010*/ 	.word	index@(_ZN7cutlass13device_kernelIN5flash11enable_sm90INS1_16FlashAttnFwdSm90INS1_25CollectiveMainloopFwdSm90ILi2EN4cute5tupleIJNS5_1CILi1EEES8_S8_EEENS6_IJNS7_ILi128EEESA_SA_EEELi128ENS_10bfloat16_tEfNS_4arch4Sm90ELb1ELb0ELb0ELb1ELb0ELb1ELb0ELb1ELb1ELb1ELb0ELb0EEENS1_21CollectiveEpilogueFwdISB_S9_SC_SE_Li256ELb1ELb1ELb0ELb0EEENS1_36VarlenDynamicPersistentTileSchedulerILi128ELi128ELi256ELi128ELb0ELb1ELb1ELb1ELb1ELb1EEEEEEEEEvNT_6ParamsE)
        /*0014*/ 	.word	0x00000000


	//----- nvinfo : EIATTR_REGCOUNT
	.align		4
.L_14:
        /*0018*/ 	.byte	0x04, 0x2f
        /*001a*/ 	.short	(.L_16 - .L_15)
	.align		4
.L_15:
        /*001c*/ 	.word	index@(_ZN7cutlass13device_kernelIN5flash11enable_sm90INS1_16FlashAttnFwdSm90INS1_25CollectiveMainloopFwdSm90ILi2EN4cute5tupleIJNS5_1CILi1EEES8_S8_EEENS6_IJNS7_ILi128EEESA_SA_EEELi128ENS_10bfloat16_tEfNS_4arch4Sm90ELb1ELb0ELb0ELb1ELb0ELb0ELb0ELb1ELb1ELb1ELb0ELb0EEENS1_21CollectiveEpilogueFwdISB_S9_SC_SE_Li256ELb1ELb1ELb0ELb0EEENS1_36VarlenDynamicPersistentTileSchedulerILi128ELi128ELi256ELi128ELb0ELb1ELb1ELb1ELb1ELb1EEEEEEEEEvNT_6ParamsE)
        /*0020*/ 	.word	0x00000004


	//----- nvinfo : EIATTR_FRAME_SIZE
	.align		4
.L_16:
        /*0024*/ 	.byte	0x04, 0x11
        /*0026*/ 	.short	(.L_18 - .L_17)
	.align		4
.L_17:
        /*0028*/ 	.word	index@(_ZN7cutlass13device_kernelIN5flash11enable_sm90INS1_16FlashAttnFwdSm90INS1_25CollectiveMainloopFwdSm90ILi2EN4cute5tupleIJNS5_1CILi1EEES8_S8_EEENS6_IJNS7_ILi128EEESA_SA_EEELi128ENS_10bfloat16_tEfNS_4arch4Sm90ELb1ELb0ELb0ELb1ELb0ELb0ELb0ELb1ELb1ELb1ELb0ELb0EEENS1_21CollectiveEpilogueFwdISB_S9_SC_SE_Li256ELb1ELb1ELb0ELb0EEENS1_36VarlenDynamicPersistentTileSchedulerILi128ELi128ELi256ELi128ELb0ELb1ELb1ELb1ELb1ELb1EEEEEEEEEvNT_6ParamsE)
        /*002c*/ 	.word	0x00000000


	//----- nvinfo : EIATTR_REGCOUNT
	.align		4
.L_18:
        /*0030*/ 	.byte	0x04, 0x2f
        /*0032*/ 	.short	(.L_20 - .L_19)
	.align		4
.L_19:
        /*0034*/ 	.word	index@(_ZN7cutlass13device_kernelIN5flash11enable_sm90INS1_16FlashAttnFwdSm90INS1_25CollectiveMainloopFwdSm90ILi2EN4cute5tupleIJNS5_1CILi1EEES8_S8_EEENS6_IJNS7_ILi128EEESA_SA_EEELi128ENS_10bfloat16_tEfNS_4arch4Sm90ELb1ELb0ELb0ELb0ELb0ELb0ELb0ELb1ELb1ELb1ELb0ELb0EEENS1_21CollectiveEpilogueFwdISB_S9_SC_SE_Li256ELb0ELb1ELb0ELb0EEENS1_30DynamicPersistentTileSchedulerILi256ELi128ELb0ELb1ELb1EEEEEEEEEvNT_6ParamsE)
        /*0038*/ 	.word	0x00000004


	//----- nvinfo : EIATTR_FRAME_SIZE
	.align		4
.L_20:
        /*003c*/ 	.byte	0x04, 0x11
        /*003e*/ 	.short	(.L_22 - .L_21)
	.align		4
.L_21:
        /*0040*/ 	.word	index@(_ZN7cutlass13device_kernelIN5flash11enable_sm90INS1_16FlashAttnFwdSm90INS1_25CollectiveMainloopFwdSm90ILi2EN4cute5tupleIJNS5_1CILi1EEES8_S8_EEENS6_IJNS7_ILi128EEESA_SA_EEELi128ENS_10bfloat16_tEfNS_4arch4Sm90ELb1ELb0ELb0ELb0ELb0ELb0ELb0ELb1ELb1ELb1ELb0ELb0EEENS1_21CollectiveEpilogueFwdISB_S9_SC_SE_Li256ELb0ELb1ELb0ELb0EEENS1_30DynamicPersistentTileSchedulerILi256ELi128ELb0ELb1ELb1EEEEEEEEEvNT_6ParamsE)
        /*0044*/ 	.word	0x00000000


	//----- nvinfo : EIATTR_REGCOUNT
	.align		4
.L_22:
        /*0048*/ 	.byte	0x04, 0x2f
        /*004a*/ 	.short	(.L_24 - .L_23)
	.align		4
.L_23:
        /*004c*/ 	.word	index@(_ZN7cutlass13device_kernelIN5flash11enable_sm90INS1_16FlashAttnFwdSm90INS1_25CollectiveMainloopFwdSm90ILi2EN4cute5tupleIJNS5_1CILi1EEES8_S8_EEENS6_IJNS7_ILi128EEESA_SA_EEELi128ENS_10bfloat16_tEfNS_4arch4Sm90ELb0ELb1ELb0ELb1ELb0ELb1ELb0ELb1ELb1ELb1ELb0ELb0EEENS1_21CollectiveEpilogueFwdISB_S9_SC_SE_Li256ELb1ELb1ELb0ELb0EEENS1_36VarlenDynamicPersistentTileSchedulerILi128ELi128ELi256ELi128ELb0ELb1ELb1ELb1ELb0ELb1EEEEEEEEEvNT_6ParamsE)
        /*0050*/ 	.word	0x00000004


	//----- nvinfo : EIATTR_FRAME_SIZE
	.align		4
.L_24:
        /*0054*/ 	.byte	0x04, 0x11
        /*0056*/ 	.short	(.L_26 - .L_25)
	.align		4
.L_25:
        /*0058*/ 	.word	index@(_ZN7cutlass13device_kernelIN5flash11enable_sm90INS1_16FlashAttnFwdSm90INS1_25CollectiveMainloopFwdSm90ILi2EN4cute5tupleIJNS5_1CILi1EEES8_S8_EEENS6_IJNS7_ILi128EEESA_SA_EEELi128ENS_10bfloat16_tEfNS_4arch4Sm90ELb0ELb1ELb0ELb1ELb0ELb1ELb0ELb1ELb1ELb1ELb0ELb0EEENS1_21CollectiveEpilogueFwdISB_S9_SC_SE_Li256ELb1ELb1ELb0ELb0EEENS1_36VarlenDynamicPersistentTileSchedulerILi128ELi128ELi256ELi128ELb0ELb1ELb1ELb1ELb0ELb1EEEEEEEEEvNT_6ParamsE)
        /*005c*/ 	.word	0x00000000


	//----- nvinfo : EIATTR_REGCOUNT
	.align		4
.L_26:
        /*0060*/ 	.byte	0x04, 0x2f
        /*0062*/ 	.short	(.L_28 - .L_27)
	.align		4
.L_27:
        /*0064*/ 	.word	index@(_ZN7cutlass13device_kernelIN5flash11enable_sm90INS1_16FlashAttnFwdSm90INS1_25CollectiveMainloopFwdSm90ILi2EN4cute5tupleIJNS5_1CILi1EEES8_S8_EEENS6_IJNS7_ILi128EEESA_SA_EEELi128ENS_10bfloat16_tEfNS_4arch4Sm90ELb0ELb1ELb0ELb1ELb0ELb0ELb0ELb1ELb1ELb1ELb0ELb0EEENS1_21CollectiveEpilogueFwdISB_S9_SC_SE_Li256ELb1ELb1ELb0ELb0EEENS1_36VarlenDynamicPersistentTileSchedulerILi128ELi128ELi256ELi128ELb0ELb1ELb1ELb1ELb0ELb1EEEEEEEEEvNT_6ParamsE)
        /*0068*/ 	.word	0x00000004


	//----- nvinfo : EIATTR_FRAME_SIZE
	.align		4
.L_28:
        /*006c*/ 	.byte	0x04, 0x11
        /*006e*/ 	.short	(.L_30 - .L_29)
	.align		4
.L_29:
        /*0070*/ 	.word	index@(_ZN7cutlass13device_kernelIN5flash11enable_sm90INS1_16FlashAttnFwdSm90INS1_25CollectiveMainloopFwdSm90ILi2EN4cute5tupleIJNS5_1CILi1EEES8_S8_EEENS6_IJNS7_ILi128EEESA_SA_EEELi128ENS_10bfloat16_tEfNS_4arch4Sm90ELb0ELb1ELb0ELb1ELb0ELb0ELb0ELb1ELb1ELb1ELb0ELb0EEENS1_21CollectiveEpilogueFwdISB_S9_SC_SE_Li256ELb1ELb1ELb0ELb0EEENS1_36VarlenDynamicPersistentTileSchedulerILi128ELi128ELi256ELi128ELb0ELb1ELb1ELb1ELb0ELb1EEEEEEEEEvNT_6ParamsE)
        /*0074*/ 	.word	0x00000000


	//----- nvinfo : EIATTR_REGCOUNT
	.align		4
.L_30:
        /*0078*/ 	.byte	0x04, 0x2f
        /*007a*/ 	.short	(.L_32 - .L_31)
	.align		4
.L_31:
        /*007c*/ 	.word	index@(_ZN7cutlass13device_kernelIN5flash11enable_sm90INS1_16FlashAttnFwdSm90INS1_25CollectiveMainloopFwdSm90ILi2EN4cute5tupleIJNS5_1CILi1EEES8_S8_EEENS6_IJNS7_ILi128EEESA_SA_EEELi128ENS_10bfloat16_tEfNS_4arch4Sm90ELb0ELb1ELb0ELb0ELb0ELb0ELb0ELb1ELb1ELb1ELb0ELb0EEENS1_21CollectiveEpilogueFwdISB_S9_SC_SE_Li256ELb0ELb1ELb0ELb0EEENS1_30DynamicPersistentTileSchedulerILi256ELi128ELb0ELb1ELb1EEEEEEEEEvNT_6ParamsE)
        /*0080*/ 	.word	0x00000004


	//----- nvinfo : EIATTR_FRAME_SIZE
	.align		4
.L_32:
        /*0084*/ 	.byte	0x04, 0x11
        /*0086*/ 	.short	(.L_34 - .L_33)
	.align		4
.L_33:
        /*0088*/ 	.word	index@(_ZN7cutlass13device_kernelIN5flash11enable_sm90INS1_16FlashAttnFwdSm90INS1_25CollectiveMainloopFwdSm90ILi2EN4cute5tupleIJNS5_1CILi1EEES8_S8_EEENS6_IJNS7_ILi128EEESA_SA_EEELi128ENS_10bfloat16_tEfNS_4arch4Sm90ELb0ELb1ELb0ELb0ELb0ELb0ELb0ELb1ELb1ELb1ELb0ELb0EEENS1_21CollectiveEpilogueFwdISB_S9_SC_SE_Li256ELb0ELb1ELb0ELb0EEENS1_30DynamicPersistentTileSchedulerILi256ELi128ELb0ELb1ELb1EEEEEEEEEvNT_6ParamsE)
        /*008c*/ 	.word	0x00000000


	//----- nvinfo : EIATTR_REGCOUNT
	.align		4
.L_34:
        /*0090*/ 	.byte	0x04, 0x2f
        /*0092*/ 	.short	(.L_36 - .L_35)
	.align		4
.L_35:
        /*0094*/ 	.word	index@(_ZN7cutlass13device_kernelIN5flash11enable_sm90INS1_16FlashAttnFwdSm90INS1_25CollectiveMainloopFwdSm90ILi2EN4cute5tupleIJNS5_1CILi1EEES8_S8_EEENS6_IJNS7_ILi128EEENS7_ILi176EEESA_EEELi128ENS_10bfloat16_tEfNS_4arch4Sm90ELb0ELb0ELb0ELb1ELb0ELb1ELb0ELb1ELb1ELb1ELb0ELb0EEENS1_21CollectiveEpilogueFwdINS6_IJSA_SA_SB_EEES9_SD_SF_Li256ELb1ELb1ELb0ELb0EEENS1_36VarlenDynamicPersistentTileSchedulerILi128ELi176ELi256ELi128ELb0ELb1ELb1ELb0ELb1ELb1EEEEEEEEEvNT_6ParamsE)
        /*0098*/ 	.word	0x00000004


	//----- nvinfo : EIATTR_FRAME_SIZE
	.align		4
.L_36:
        /*009c*/ 	.byte	0x04, 0x11
        /*009e*/ 	.short	(.L_38 - .L_37)
	.align		4
.L_37:
        /*00a0*/ 	.word	index@(_ZN7cutlass13device_kernelIN5flash11enable_sm90INS1_16FlashAttnFwdSm90INS1_25CollectiveMainloopFwdSm90ILi2EN4cute5tupleIJNS5_1CILi1EEES8_S8_EEENS6_IJNS7_ILi128EEENS7_ILi176EEESA_EEELi128ENS_10bfloat16_tEfNS_4arch4Sm90ELb0ELb0ELb0ELb1ELb0ELb1ELb0ELb1ELb1ELb1ELb0ELb0EEENS1_21CollectiveEpilogueFwdINS6_IJSA_SA_SB_EEES9_SD_SF_Li256ELb1ELb1ELb0ELb0EEENS1_36VarlenDynamicPersistentTileSchedulerILi128ELi176ELi256ELi128ELb0ELb1ELb1ELb0ELb1ELb1EEEEEEEEEvNT_6ParamsE)
        /*00a4*/ 	.word	0x00000000


	//----- nvinfo : EIATTR_REGCOUNT
	.align		4
.L_38:
        /*00a8*/ 	.byte	0x04, 0x2f
        /*00aa*/ 	.short	(.L_40 - .L_39)
	.align		4
.L_39:
        /*00ac*/ 	.word	index@(_ZN7cutlass13device_kernelIN5flash11enable_sm90INS1_16FlashAttnFwdSm90INS1_25CollectiveMainloopFwdSm90ILi2EN4cute5tupleIJNS5_1CILi1EEES8_S8_EEENS6_IJNS7_ILi128EEENS7_ILi176EEESA_EEELi128ENS_10bfloat16_tEfNS_4arch4Sm90ELb0ELb0ELb0ELb1ELb0ELb0ELb0ELb1ELb1ELb1ELb0ELb0EEENS1_21CollectiveEpilogueFwdINS6_IJSA_SA_SB_EEES9_SD_SF_Li256ELb1ELb1ELb0ELb0EEENS1_36VarlenDynamicPersistentTileSchedulerILi128ELi176ELi256ELi128ELb0ELb1ELb1ELb0ELb1ELb1EEEEEEEEEvNT_6ParamsE)
        /*00b0*/ 	.word	0x00000004


	//----- nvinfo : EIATTR_FRAME_SIZE
	.align		4
.L_40:
        /*00b4*/ 	.byte	0x04, 0x11
        /*00b6*/ 	.short	(.L_42 - .L_41)
	.align		4
.L_41:
        /*00b8*/ 	.word	index@(_ZN7cutlass13device_kernelIN5flash11enable_sm90INS1_16FlashAttnFwdSm90INS1_25CollectiveMainloopFwdSm90ILi2EN4cute5tupleIJNS5_1CILi1EEES8_S8_EEENS6_IJNS7_ILi128EEENS7_ILi176EEESA_EEELi128ENS_10bfloat16_tEfNS_4arch4Sm90ELb0ELb0ELb0ELb1ELb0ELb0ELb0ELb1ELb1ELb1ELb0ELb0EEENS1_21CollectiveEpilogueFwdINS6_IJSA_SA_SB_EEES9_SD_SF_Li256ELb1ELb1ELb0ELb0EEENS1_36VarlenDynamicPersistentTileSchedulerILi128ELi176ELi256ELi128ELb0ELb1ELb1ELb0ELb1ELb1EEEEEEEEEvNT_6ParamsE)
        /*00bc*/ 	.word	0x00000000


	//----- nvinfo : EIATTR_REGCOUNT
	.align		4
.L_42:
        /*00c0*/ 	.byte	0x04, 0x2f
        /*00c2*/ 	.short	(.L_44 - .L_43)
	.align		4
.L_43:
        /*00c4*/ 	.word	index@(_ZN7cutlass13device_kernelIN5flash11enable_sm90INS1_16FlashAttnFwdSm90INS1_25CollectiveMainloopFwdSm90ILi2EN4cute5tupleIJNS5_1CILi2EEENS7_ILi1EEES9_EEENS6_IJNS7_ILi128EEENS7_ILi176EEESB_EEELi128ENS_10bfloat16_tEfNS_4arch4Sm90ELb0ELb0ELb0ELb0ELb0ELb0ELb0ELb1ELb1ELb1ELb0ELb0EEENS1_21CollectiveEpilogueFwdINS6_IJSB_SB_SC_EEESA_SE_SG_Li256ELb0ELb1ELb0ELb0EEENS1_29StaticPersistentTileSchedulerILb0EEEEEEEEEvNT_6ParamsE)
        /*00c8*/ 	.word	0x00000004


	//----- nvinfo : EIATTR_FRAME_SIZE
	.align		4
.L_44:
        /*00cc*/ 	.byte	0x04, 0x11
        /*00ce*/ 	.short	(.L_46 - .L_45)
	.align		4
.L_45:
        /*00d0*/ 	.word	index@(_ZN7cutlass13device_kernelIN5flash11enable_sm90INS1_16FlashAttnFwdSm90INS1_25CollectiveMainloopFwdSm90ILi2EN4cute5tupleIJNS5_1CILi2EEENS7_ILi1EEES9_EEENS6_IJNS7_ILi128EEENS7_ILi176EEESB_EEELi128ENS_10bfloat16_tEfNS_4arch4Sm90ELb0ELb0ELb0ELb0ELb0ELb0ELb0ELb1ELb1ELb1ELb0ELb0EEENS1_21CollectiveEpilogueFwdINS6_IJSB_SB_SC_EEESA_SE_SG_Li256ELb0ELb1ELb0ELb0EEENS1_29StaticPersistentTileSchedulerILb0EEEEEEEEEvNT_6ParamsE)
        /*00d4*/ 	.word	0x00000000


	//----- nvinfo : EIATTR_REGCOUNT
	.align		4
.L_46:
        /*00d8*/ 	.byte	0x04, 0x2f
        /*00da*/ 	.short	(.L_48 - .L_47)
	.align		4
.L_47:
        /*00dc*/ 	.word	index@(_ZN7cutlass13device_kernelIN5flash11enable_sm90INS1_16FlashAttnFwdSm90INS1_25CollectiveMainloopFwdSm90ILi2EN4cute5tupleIJNS5_1CILi1EEES8_S8_EEENS6_IJNS7_ILi128EEENS7_ILi176EEESA_EEELi128ENS_10bfloat16_tEfNS_4arch4Sm90ELb0ELb0ELb0ELb0ELb0ELb0ELb0ELb1ELb1ELb1ELb0ELb0EEENS1_21CollectiveEpilogueFwdINS6_IJSA_SA_SB_EEES9_SD_SF_Li256ELb0ELb1ELb0ELb0EEENS1_29StaticPersistentTileSchedulerILb0EEEEEEEEEvNT_6ParamsE)
        /*00e0*/ 	.word	0x00000004


	//----- nvinfo : EIATTR_FRAME_SIZE
	.align		4
.L_48:
        /*00e4*/ 	.byte	0x04, 0x11
        /*00e6*/ 	.short	(.L_50 - .L_49)
	.align		4
.L_49:
        /*00e8*/ 	.word	index@(_ZN7cutlass13device_kernelIN5flash11enable_sm90INS1_16FlashAttnFwdSm90INS1_25CollectiveMainloopFwdSm90ILi2EN4cute5tupleIJNS5_1CILi1EEES8_S8_EEENS6_IJNS7_ILi128EEENS7_ILi176EEESA_EEELi128ENS_10bfloat16_tEfNS_4arch4Sm90ELb0ELb0ELb0ELb0ELb0ELb0ELb0ELb1ELb1ELb1ELb0ELb0EEENS1_21CollectiveEpilogueFwdINS6_IJSA_SA_SB_EEES9_SD_SF_Li256ELb0ELb1ELb0ELb0EEENS1_29StaticPersistentTileSchedulerILb0EEEEEEEEEvNT_6ParamsE)
        /*00ec*/ 	.word	0x00000000


	//----- nvinfo : EIATTR_MIN_STACK_SIZE
	.align		4
.L_50:
        /*00f0*/ 	.byte	0x04, 0x12
        /*00f2*/ 	.short	(.L_52 - .L_51)
	.align		4
.L_51:
        /*00f4*/ 	.word	index@(_ZN7cutlass13device_kernelIN5flash11enable_sm90INS1_16FlashAttnFwdSm90INS1_25CollectiveMainloopFwdSm90ILi2EN4cute5tupleIJNS5_1CILi1EEES8_S8_EEENS6_IJNS7_ILi128EEENS7_ILi176EEESA_EEELi128ENS_10bfloat16_tEfNS_4arch4Sm90ELb0ELb0ELb0ELb0ELb0ELb0ELb0ELb1ELb1ELb1ELb0ELb0EEENS1_21CollectiveEpilogueFwdINS6_IJSA_SA_SB_EEES9_SD_SF_Li256ELb0ELb1ELb0ELb0EEENS1_29StaticPersistentTileSchedulerILb0EEEEEEEEEvNT_6ParamsE)
        /*00f8*/ 	.word	0x00000000


	//----- nvinfo : EIATTR_MIN_STACK_SIZE
	.align		4
.L_52:
        /*00fc*/ 	.byte	0x04, 0x12
        /*00fe*/ 	.short	(.L_54 - .L_53)
	.align		4
.L_53:
        /*0100*/ 	.word	index@(_ZN7cutlass13device_kernelIN5flash11enable_sm90INS1_16FlashAttnFwdSm90INS1_25CollectiveMainloopFwdSm90ILi2EN4cute5tupleIJNS5_1CILi2EEENS7_ILi1EEES9_EEENS6_IJNS7_ILi128EEENS7_ILi176EEESB_EEELi128ENS_10bfloat16_tEfNS_4arch4Sm90ELb0ELb0ELb0ELb0ELb0ELb0ELb0ELb1ELb1ELb1ELb0ELb0EEENS1_21CollectiveEpilogueFwdINS6_IJSB_SB_SC_EEESA_SE_SG_Li256ELb0ELb1ELb0ELb0EEENS1_29StaticPersistentTileSchedulerILb0EEEEEEEEEvNT_6ParamsE)
        /*0104*/ 	.word	0x00000000


	//----- nvinfo : EIATTR_MIN_STACK_SIZE
	.align		4
.L_54:
        /*0108*/ 	.byte	0x04, 0x12
        /*010a*/ 	.short	(.L_56 - .L_55)
	.align		4
.L_55:
        /*010c*/ 	.word	index@(_ZN7cutlass13device_kernelIN5flash11enable_sm90INS1_16FlashAttnFwdSm90INS1_25CollectiveMainloopFwdSm90ILi2EN4cute5tupleIJNS5_1CILi1EEES8_S8_EEENS6_IJNS7_ILi128EEENS7_ILi176EEESA_EEELi128ENS_10bfloat16_tEfNS_4arch4Sm90ELb0ELb0ELb0ELb1ELb0ELb0ELb0ELb1ELb1ELb1ELb0ELb0EEENS1_21CollectiveEpilogueFwdINS6_IJSA_SA_SB_EEES9_SD_SF_Li256ELb1ELb1ELb0ELb0EEENS1_36VarlenDynamicPersistentTileSchedulerILi128ELi176ELi256ELi128ELb0ELb1ELb1ELb0ELb1ELb1EEEEEEEEEvNT_6ParamsE)
        /*0110*/ 	.word	0x00000000


	//----- nvinfo : EIATTR_MIN_STACK_SIZE
	.align		4
.L_56:
        /*0114*/ 	.byte	0x04, 0x12
        /*0116*/ 	.short	(.L_58 - .L_57)
	.align		4
.L_57:
        /*0118*/ 	.word	index@(_ZN7cutlass13device_kernelIN5flash11enable_sm90INS1_16FlashAttnFwdSm90INS1_25CollectiveMainloopFwdSm90ILi2EN4cute5tupleIJNS5_1CILi1EEES8_S8_EEENS6_IJNS7_ILi128EEENS7_ILi176EEESA_EEELi128ENS_10bfloat16_tEfNS_4arch4Sm90ELb0ELb0ELb0ELb1ELb0ELb1ELb0ELb1ELb1ELb1ELb0ELb0EEENS1_21CollectiveEpilogueFwdINS6_IJSA_SA_SB_EEES9_SD_SF_Li256ELb1ELb1ELb0ELb0EEENS1_36VarlenDynamicPersistentTileSchedulerILi128ELi176ELi256ELi128ELb0ELb1ELb1ELb0ELb1ELb1EEEEEEEEEvNT_6ParamsE)
        /*011c*/ 	.word	0x00000000


	//----- nvinfo : EIATTR_MIN_STACK_SIZE
	.align		4
.L_58:
        /*0120*/ 	.byte	0x04, 0x12
        /*0122*/ 	.short	(.L_60 - .L_59)
	.align		4
.L_59:
        /*0124*/ 	.word	index@(_ZN7cutlass13device_kernelIN5flash11enable_sm90INS1_16FlashAttnFwdSm90INS1_25CollectiveMainloopFwdSm90ILi2EN4cute5tupleIJNS5_1CILi1EEES8_S8_EEENS6_IJNS7_ILi128EEESA_SA_EEELi128ENS_10bfloat16_tEfNS_4arch4Sm90ELb0ELb1ELb0ELb0ELb0ELb0ELb0ELb1ELb1ELb1ELb0ELb0EEENS1_21CollectiveEpilogueFwdISB_S9_SC_SE_Li256ELb0ELb1ELb0ELb0EEENS1_30DynamicPersistentTileSchedulerILi256ELi128ELb0ELb1ELb1EEEEEEEEEvNT_6ParamsE)
        /*0128*/ 	.word	0x00000000


	//----- nvinfo : EIATTR_MIN_STACK_SIZE
	.align		4
.L_60:
        /*012c*/ 	.byte	0x04, 0x12
        /*012e*/ 	.short	(.L_62 - .L_61)
	.align		4
.L_61:
        /*0130*/ 	.word	index@(_ZN7cutlass13device_kernelIN5flash11enable_sm90INS1_16FlashAttnFwdSm90INS1_25CollectiveMainloopFwdSm90ILi2EN4cute5tupleIJNS5_1CILi1EEES8_S8_EEENS6_IJNS7_ILi128EEESA_SA_EEELi128ENS_10bfloat16_tEfNS_4arch4Sm90ELb0ELb1ELb0ELb1ELb0ELb0ELb0ELb1ELb1ELb1ELb0ELb0EEENS1_21CollectiveEpilogueFwdISB_S9_SC_SE_Li256ELb1ELb1ELb0ELb0EEENS1_36VarlenDynamicPersistentTileSchedulerILi128ELi128ELi256ELi128ELb0ELb1ELb1ELb1ELb0ELb1EEEEEEEEEvNT_6ParamsE)
        /*0134*/ 	.word	0x00000000


	//----- nvinfo : EIATTR_MIN_STACK_SIZE
	.align		4
.L_62:
        /*0138*/ 	.byte	0x04, 0x12
        /*013a*/ 	.short	(.L_64 - .L_63)
	.align		4
.L_63:
        /*013c*/ 	.word	index@(_ZN7cutlass13device_kernelIN5flash11enable_sm90INS1_16FlashAttnFwdSm90INS1_25CollectiveMainloopFwdSm90ILi2EN4cute5tupleIJNS5_1CILi1EEES8_S8_EEENS6_IJNS7_ILi128EEESA_SA_EEELi128ENS_10bfloat16_tEfNS_4arch4Sm90ELb0ELb1ELb0ELb1ELb0ELb1ELb0ELb1ELb1ELb1ELb0ELb0EEENS1_21CollectiveEpilogueFwdISB_S9_SC_SE_Li256ELb1ELb1ELb0ELb0EEENS1_36VarlenDynamicPersistentTileSchedulerILi128ELi128ELi256ELi128ELb0ELb1ELb1ELb1ELb0ELb1EEEEEEEEEvNT_6ParamsE)
        /*0140*/ 	.word	0x00000000


	//----- nvinfo : EIATTR_MIN_STACK_SIZE
	.align		4
.L_64:
        /*0144*/ 	.byte	0x04, 0x12
        /*0146*/ 	.short	(.L_66 - .L_65)
	.align		4
.L_65:
        /*0148*/ 	.word	index@(_ZN7cutlass13device_kernelIN5flash11enable_sm90INS1_16FlashAttnFwdSm90INS1_25CollectiveMainloopFwdSm90ILi2EN4cute5tupleIJNS5_1CILi1EEES8_S8_EEENS6_IJNS7_ILi128EEESA_SA_EEELi128ENS_10bfloat16_tEfNS_4arch4Sm90ELb1ELb0ELb0ELb0ELb0ELb0ELb0ELb1ELb1ELb1ELb0ELb0EEENS1_21CollectiveEpilogueFwdISB_S9_SC_SE_Li256ELb0ELb1ELb0ELb0EEENS1_30DynamicPersistentTileSchedulerILi256ELi128ELb0ELb1ELb1EEEEEEEEEvNT_6ParamsE)
        /*014c*/ 	.word	0x00000000


	//----- nvinfo : EIATTR_MIN_STACK_SIZE
	.align		4
.L_66:
        /*0150*/ 	.byte	0x04, 0x12
        /*0152*/ 	.short	(.L_68 - .L_67)
	.align		4
.L_67:
        /*0154*/ 	.word	index@(_ZN7cutlass13device_kernelIN5flash11enable_sm90INS1_16FlashAttnFwdSm90INS1_25CollectiveMainloopFwdSm90ILi2EN4cute5tupleIJNS5_1CILi1EEES8_S8_EEENS6_IJNS7_ILi128EEESA_SA_EEELi128ENS_10bfloat16_tEfNS_4arch4Sm90ELb1ELb0ELb0ELb1ELb0ELb0ELb0ELb1ELb1ELb1ELb0ELb0EEENS1_21CollectiveEpilogueFwdISB_S9_SC_SE_Li256ELb1ELb1ELb0ELb0EEENS1_36VarlenDynamicPersistentTileSchedulerILi128ELi128ELi256ELi128ELb0ELb1ELb1ELb1ELb1ELb1EEEEEEEEEvNT_6ParamsE)
        /*0158*/ 	.word	0x00000000


	//----- nvinfo : EIATTR_MIN_STACK_SIZE
	.align		4
.L_68:
        /*015c*/ 	.byte	0x04, 0x12
        /*015e*/ 	.short	(.L_70 - .L_69)
	.align		4
.L_69:
        /*0160*/ 	.word	index@(_ZN7cutlass13device_kernelIN5flash11enable_sm90INS1_16FlashAttnFwdSm90INS1_25CollectiveMainloopFwdSm90ILi2EN4cute5tupleIJNS5_1CILi1EEES8_S8_EEENS6_IJNS7_ILi128EEESA_SA_EEELi128ENS_10bfloat16_tEfNS_4arch4Sm90ELb1ELb0ELb0ELb1ELb0ELb1ELb0ELb1ELb1ELb1ELb0ELb0EEENS1_21CollectiveEpilogueFwdISB_S9_SC_SE_Li256ELb1ELb1ELb0ELb0EEENS1_36VarlenDynamicPersistentTileSchedulerILi128ELi128ELi256ELi128ELb0ELb1ELb1ELb1ELb1ELb1EEEEEEEEEvNT_6ParamsE)
        /*0164*/ 	.word	0x00000000
.L_70:


//--------------------- .nv.compat                --------------------------
	.section	.nv.compat,"",@"SHT_CUDA_COMPAT_INFO"
	.align	4
        /*0000*/ 	.byte	0x02, 0x09, 0x01, 0x00, 0x02, 0x02, 0x01, 0x00, 0x02, 0x05, 0x05, 0x00, 0x03, 0x07, 0x01, 0x01
        /*0010*/ 	.byte	0x02, 0x03, 0x00, 0x00, 0x02, 0x06, 0x01, 0x00, 0x04, 0x0b, 0x08, 0x00, 0x09, 0x00, 0x00, 0x00
        /*0020*/ 	.byte	0x00, 0x00, 0x00, 0x00


//--------------------- .nv.info._ZN7cutlass13device_kernelIN5flash11enable_sm90INS1_16FlashAttnFwdSm90INS1_25CollectiveMainloopFwdSm90ILi2EN4cute5tupleIJNS5_1CILi1EEES8_S8_EEENS6_IJNS7_ILi128EEENS7_ILi176EEESA_EEELi128ENS_10bfloat16_tEfNS_4arch4Sm90ELb0ELb0ELb0ELb0ELb0ELb0ELb0ELb1ELb1ELb1ELb0ELb0EEENS1_21CollectiveEpilogueFwdINS6_IJSA_SA_SB_EEES9_SD_SF_Li256ELb0ELb1ELb0ELb0EEENS1_29StaticPersistentTileSchedulerILb0EEEEEEEEEvNT_6ParamsE --------------------------
	.section	.nv.info._ZN7cutlass13device_kernelIN5flash11enable_sm90INS1_16FlashAttnFwdSm90INS1_25CollectiveMainloopFwdSm90ILi2EN4cute5tupleIJNS5_1CILi1EEES8_S8_EEENS6_IJNS7_ILi128EEENS7_ILi176EEESA_EEELi128ENS_10bfloat16_tEfNS_4arch4Sm90ELb0ELb0ELb0ELb0ELb0ELb0ELb0ELb1ELb1ELb1ELb0ELb0EEENS1_21CollectiveEpilogueFwdINS6_IJSA_SA_SB_EEES9_SD_SF_Li256ELb0ELb1ELb0ELb0EEENS1_29StaticPersistentTileSchedulerILb0EEEEEEEEEvNT_6ParamsE,"",@"SHT_CUDA_INFO"
	.sectionflags	@""
	.align	4


	//----- nvinfo : EIATTR_CUDA_API_VERSION
	.align		4
        /*0000*/ 	.byte	0x04, 0x37
        /*0002*/ 	.short	(.L_72 - .L_71)
.L_71:
        /*0004*/ 	.word	0x00000082


	//----- nvinfo : EIATTR_KPARAM_INFO
	.align		4
.L_72:
        /*0008*/ 	.byte	0x04, 0x17
        /*000a*/ 	.short	(.L_74 - .L_73)
.L_73:
        /*000c*/ 	.word	0x00000000
        /*0010*/ 	.short	0x0000
        /*0012*/ 	.short	0x0000
        /*0014*/ 	.byte	0x00, 0xf0, 0x01, 0x28


	//----- nvinfo : EIATTR_SPARSE_MMA_MASK
	.align		4
.L_74:
        /*0018*/ 	.byte	0x03, 0x50
        /*001a*/ 	.short	0x0000


	//----- nvinfo : EIATTR_MAXREG_COUNT
	.align		4
        /*001c*/ 	.byte	0x03, 0x1b
        /*001e*/ 	.short	0x00a8


	//----- nvinfo : EIATTR_MERCURY_ISA_VERSION
	.align		4
        /*0020*/ 	.byte	0x03, 0x5f
        /*0022*/ 	.short	0x0101


	//----- nvinfo : EIATTR_VRC_CTA_INIT_COUNT
	.align		4
        /*0024*/ 	.byte	0x02, 0x4a
	.zero		1
	.zero		1


	//----- nvinfo : EIATTR_EXIT_INSTR_OFFSETS
	.align		4
        /*0028*/ 	.byte	0x04, 0x1c
        /*002a*/ 	.short	(.L_76 - .L_75)


	//   ....[0]....
.L_75:
        /*002c*/ 	.word	0x00000010


	//----- nvinfo : EIATTR_MAX_THREADS
	.align		4
.L_76:
        /*0030*/ 	.byte	0x04, 0x05
        /*0032*/ 	.short	(.L_78 - .L_77)
.L_77:
        /*0034*/ 	.word	0x00000180
        /*0038*/ 	.word	0x00000001
        /*003c*/ 	.word	0x00000001


	//----- nvinfo : EIATTR_CBANK_PARAM_SIZE
	.align		4
.L_78:
        /*0040*/ 	.byte	0x03, 0x19
        /*0042*/ 	.short	0x0a00


	//----- nvinfo : EIATTR_PARAM_CBANK
	.align		4
        /*0044*/ 	.byte	0x04, 0x0a
        /*0046*/ 	.short	(.L_80 - .L_79)
	.align		4
.L_79:
        /*0048*/ 	.word	index@(.nv.constant0._ZN7cutlass13device_kernelIN5flash11enable_sm90INS1_16FlashAttnFwdSm90INS1_25CollectiveMainloopFwdSm90ILi2EN4cute5tupleIJNS5_1CILi1EEES8_S8_EEENS6_IJNS7_ILi128EEENS7_ILi176EEESA_EEELi128ENS_10bfloat16_tEfNS_4arch4Sm90ELb0ELb0ELb0ELb0ELb0ELb0ELb0ELb1ELb1ELb1ELb0ELb0EEENS1_21CollectiveEpilogueFwdINS6_IJSA_SA_SB_EEES9_SD_SF_Li256ELb0ELb1ELb0ELb0EEENS1_29StaticPersistentTileSchedulerILb0EEEEEEEEEvNT_6ParamsE)
        /*004c*/ 	.short	0x0380
        /*004e*/ 	.short	0x0a00


	//----- nvinfo : EIATTR_SW_WAR
	.align		4
.L_80:
        /*0050*/ 	.byte	0x04, 0x36
        /*0052*/ 	.short	(.L_82 - .L_81)
.L_81:
        /*0054*/ 	.word	0x00000008
.L_82:


//--------------------- .nv.info._ZN7cutlass13device_kernelIN5flash11enable_sm90INS1_16FlashAttnFwdSm90INS1_25CollectiveMainloopFwdSm90ILi2EN4cute5tupleIJNS5_1CILi2EEENS7_ILi1EEES9_EEENS6_IJNS7_ILi128EEENS7_ILi176EEESB_EEELi128ENS_10bfloat16_tEfNS_4arch4Sm90ELb0ELb0ELb0ELb0ELb0ELb0ELb0ELb1ELb1ELb1ELb0ELb0EEENS1_21CollectiveEpilogueFwdINS6_IJSB_SB_SC_EEESA_SE_SG_Li256ELb0ELb1ELb0ELb0EEENS1_29StaticPersistentTileSchedulerILb0EEEEEEEEEvNT_6ParamsE --------------------------
	.section	.nv.info._ZN7cutlass13device_kernelIN5flash11enable_sm90INS1_16FlashAttnFwdSm90INS1_25CollectiveMainloopFwdSm90ILi2EN4cute5tupleIJNS5_1CILi2EEENS7_ILi1EEES9_EEENS6_IJNS7_ILi128EEENS7_ILi176EEESB_EEELi128ENS_10bfloat16_tEfNS_4arch4Sm90ELb0ELb0ELb0ELb0ELb0ELb0ELb0ELb1ELb1ELb1ELb0ELb0EEENS1_21CollectiveEpilogueFwdINS6_IJSB_SB_SC_EEESA_SE_SG_Li256ELb0ELb1ELb0ELb0EEENS1_29StaticPersistentTileSchedulerILb0EEEEEEEEEvNT_6ParamsE,"",@"SHT_CUDA_INFO"
	.sectionflags	@""
	.align	4


	//----- nvinfo : EIATTR_CUDA_API_VERSION
	.align		4
        /*0000*/ 	.byte	0x04, 0x37
        /*0002*/ 	.short	(.L_84 - .L_83)
.L_83:
        /*0004*/ 	.word	0x00000082


	//----- nvinfo : EIATTR_KPARAM_INFO
	.align		4
.L_84:
        /*0008*/ 	.byte	0x04, 0x17
        /*000a*/ 	.short	(.L_86 - .L_85)
.L_85:
        /*000c*/ 	.word	0x00000000
        /*0010*/ 	.short	0x0000
        /*0012*/ 	.short	0x0000
        /*0014*/ 	.byte	0x00, 0xf0, 0x01, 0x28


	//----- nvinfo : EIATTR_SPARSE_MMA_MASK
	.align		4
.L_86:
        /*0018*/ 	.byte	0x03, 0x50
        /*001a*/ 	.short	0x0000


	//----- nvinfo : EIATTR_MAXREG_COUNT
	.align		4
        /*001c*/ 	.byte	0x03, 0x1b
        /*001e*/ 	.short	0x00a8


	//----- nvinfo : EIATTR_MERCURY_ISA_VERSION
	.align		4
        /*0020*/ 	.byte	0x03, 0x5f
        /*0022*/ 	.short	0x0101


	//----- nvinfo : EIATTR_VRC_CTA_INIT_COUNT
	.align		4
        /*0024*/ 	.byte	0x02, 0x4a
	.zero		1
	.zero		1


	//----- nvinfo : EIATTR_EXIT_INSTR_OFFSETS
	.align		4
        /*0028*/ 	.byte	0x04, 0x1c
        /*002a*/ 	.short	(.L_88 - .L_87)


	//   ....[0]....
.L_87:
        /*002c*/ 	.word	0x00000010


	//----- nvinfo : EIATTR_MAX_THREADS
	.align		4
.L_88:
        /*0030*/ 	.byte	0x04, 0x05
        /*0032*/ 	.short	(.L_90 - .L_89)
.L_89:
        /*0034*/ 	.word	0x00000180
        /*0038*/ 	.word	0x00000001
        /*003c*/ 	.word	0x00000001


	//----- nvinfo : EIATTR_CBANK_PARAM_SIZE
	.align		4
.L_90:
        /*0040*/ 	.byte	0x03, 0x19
        /*0042*/ 	.short	0x0a00


	//----- nvinfo : EIATTR_PARAM_CBANK
	.align		4
        /*0044*/ 	.byte	0x04, 0x0a
        /*0046*/ 	.short	(.L_92 - .L_91)
	.align		4
.L_91:
        /*0048*/ 	.word	index@(.nv.constant0._ZN7cutlass13device_kernelIN5flash11enable_sm90INS1_16FlashAttnFwdSm90INS1_25CollectiveMainloopFwdSm90ILi2EN4cute5tupleIJNS5_1CILi2EEENS7_ILi1EEES9_EEENS6_IJNS7_ILi128EEENS7_ILi176EEESB_EEELi128ENS_10bfloat16_tEfNS_4arch4Sm90ELb0ELb0ELb0ELb0ELb0ELb0ELb0ELb1ELb1ELb1ELb0ELb0EEENS1_21CollectiveEpilogueFwdINS6_IJSB_SB_SC_EEESA_SE_SG_Li256ELb0ELb1ELb0ELb0EEENS1_29StaticPersistentTileSchedulerILb0EEEEEEEEEvNT_6ParamsE)
        /*004c*/ 	.short	0x0380
        /*004e*/ 	.short	0x0a00


	//----- nvinfo : EIATTR_SW_WAR
	.align		4
.L_92:
        /*0050*/ 	.byte	0x04, 0x36
        /*0052*/ 	.short	(.L_94 - .L_93)
.L_93:
        /*0054*/ 	.word	0x00000008
.L_94:


//--------------------- .nv.info._ZN7cutlass13device_kernelIN5flash11enable_sm90INS1_16FlashAttnFwdSm90INS1_25CollectiveMainloopFwdSm90ILi2EN4cute5tupleIJNS5_1CILi1EEES8_S8_EEENS6_IJNS7_ILi128EEENS7_ILi176EEESA_EEELi128ENS_10bfloat16_tEfNS_4arch4Sm90ELb0ELb0ELb0ELb1ELb0ELb0ELb0ELb1ELb1ELb1ELb0ELb0EEENS1_21CollectiveEpilogueFwdINS6_IJSA_SA_SB_EEES9_SD_SF_Li256ELb1ELb1ELb0ELb0EEENS1_36VarlenDynamicPersistentTileSchedulerILi128ELi176ELi256ELi128ELb0ELb1ELb1ELb0ELb1ELb1EEEEEEEEEvNT_6ParamsE --------------------------
	.section	.nv.info._ZN7cutlass13device_kernelIN5flash11enable_sm90INS1_16FlashAttnFwdSm90INS1_25CollectiveMainloopFwdSm90ILi2EN4cute5tupleIJNS5_1CILi1EEES8_S8_EEENS6_IJNS7_ILi128EEENS7_ILi176EEESA_EEELi128ENS_10bfloat16_tEfNS_4arch4Sm90ELb0ELb0ELb0ELb1ELb0ELb0ELb0ELb1ELb1ELb1ELb0ELb0EEENS1_21CollectiveEpilogueFwdINS6_IJSA_SA_SB_EEES9_SD_SF_Li256ELb1ELb1ELb0ELb0EEENS1_36VarlenDynamicPersistentTileSchedulerILi128ELi176ELi256ELi128ELb0ELb1ELb1ELb0ELb1ELb1EEEEEEEEEvNT_6ParamsE,"",@"SHT_CUDA_INFO"
	.sectionflags	@""
	.align	4


	//----- nvinfo : EIATTR_CUDA_API_VERSION
	.align		4
        /*0000*/ 	.byte	0x04, 0x37
        /*0002*/ 	.short	(.L_96 - .L_95)
.L_95:
        /*0004*/ 	.word	0x00000082


	//----- nvinfo : EIATTR_KPARAM_INFO
	.align		4
.L_96:
        /*0008*/ 	.byte	0x04, 0x17
        /*000a*/ 	.short	(.L_98 - .L_97)
.L_97:
        /*000c*/ 	.word	0x00000000
        /*0010*/ 	.short	0x0000
        /*0012*/ 	.short	0x0000
        /*0014*/ 	.byte	0x00, 0xf0, 0x01, 0x2a


	//----- nvinfo : EIATTR_SPARSE_MMA_MASK
	.align		4
.L_98:
        /*0018*/ 	.byte	0x03, 0x50
        /*001a*/ 	.short	0x0000


	//----- nvinfo : EIATTR_MAXREG_COUNT
	.align		4
        /*001c*/ 	.byte	0x03, 0x1b
        /*001e*/ 	.short	0x00a8


	//----- nvinfo : EIATTR_MERCURY_ISA_VERSION
	.align		4
        /*0020*/ 	.byte	0x03, 0x5f
        /*0022*/ 	.short	0x0101


	//----- nvinfo : EIATTR_VRC_CTA_INIT_COUNT
	.align		4
        /*0024*/ 	.byte	0x02, 0x4a
	.zero		1
	.zero		1


	//----- nvinfo : EIATTR_EXIT_INSTR_OFFSETS
	.align		4
        /*0028*/ 	.byte	0x04, 0x1c
        /*002a*/ 	.short	(.L_100 - .L_99)


	//   ....[0]....
.L_99:
        /*002c*/ 	.word	0x00000010


	//----- nvinfo : EIATTR_MAX_THREADS
	.align		4
.L_100:
        /*0030*/ 	.byte	0x04, 0x05
        /*0032*/ 	.short	(.L_102 - .L_101)
.L_101:
        /*0034*/ 	.word	0x00000180
        /*0038*/ 	.word	0x00000001
        /*003c*/ 	.word	0x00000001


	//----- nvinfo : EIATTR_CBANK_PARAM_SIZE
	.align		4
.L_102:
        /*0040*/ 	.byte	0x03, 0x19
        /*0042*/ 	.short	0x0a80


	//----- nvinfo : EIATTR_PARAM_CBANK
	.align		4
        /*0044*/ 	.byte	0x04, 0x0a
        /*0046*/ 	.short	(.L_104 - .L_103)
	.align		4
.L_103:
        /*0048*/ 	.word	index@(.nv.constant0._ZN7cutlass13device_kernelIN5flash11enable_sm90INS1_16FlashAttnFwdSm90INS1_25CollectiveMainloopFwdSm90ILi2EN4cute5tupleIJNS5_1CILi1EEES8_S8_EEENS6_IJNS7_ILi128EEENS7_ILi176EEESA_EEELi128ENS_10bfloat16_tEfNS_4arch4Sm90ELb0ELb0ELb0ELb1ELb0ELb0ELb0ELb1ELb1ELb1ELb0ELb0EEENS1_21CollectiveEpilogueFwdINS6_IJSA_SA_SB_EEES9_SD_SF_Li256ELb1ELb1ELb0ELb0EEENS1_36VarlenDynamicPersistentTileSchedulerILi128ELi176ELi256ELi128ELb0ELb1ELb1ELb0ELb1ELb1EEEEEEEEEvNT_6ParamsE)
        /*004c*/ 	.short	0x0380
        /*004e*/ 	.short	0x0a80


	//----- nvinfo : EIATTR_SW_WAR
	.align		4
.L_104:
        /*0050*/ 	.byte	0x04, 0x36
        /*0052*/ 	.short	(.L_106 - .L_105)
.L_105:
        /*0054*/ 	.word	0x00000008
.L_106:


//--------------------- .nv.info._ZN7cutlass13device_kernelIN5flash11enable_sm90INS1_16FlashAttnFwdSm90INS1_25CollectiveMainloopFwdSm90ILi2EN4cute5tupleIJNS5_1CILi1EEES8_S8_EEENS6_IJNS7_ILi128EEENS7_ILi176EEESA_EEELi128ENS_10bfloat16_tEfNS_4arch4Sm90ELb0ELb0ELb0ELb1ELb0ELb1ELb0ELb1ELb1ELb1ELb0ELb0EEENS1_21CollectiveEpilogueFwdINS6_IJSA_SA_SB_EEES9_SD_SF_Li256ELb1ELb1ELb0ELb0EEENS1_36VarlenDynamicPersistentTileSchedulerILi128ELi176ELi256ELi128ELb0ELb1ELb1ELb0ELb1ELb1EEEEEEEEEvNT_6ParamsE --------------------------
	.section	.nv.info._ZN7cutlass13device_kernelIN5flash11enable_sm90INS1_16FlashAttnFwdSm90INS1_25CollectiveMainloopFwdSm90ILi2EN4cute5tupleIJNS5_1CILi1EEES8_S8_EEENS6_IJNS7_ILi128EEENS7_ILi176EEESA_EEELi128ENS_10bfloat16_tEfNS_4arch4Sm90ELb0ELb0ELb0ELb1ELb0ELb1ELb0ELb1ELb1ELb1ELb0ELb0EEENS1_21CollectiveEpilogueFwdINS6_IJSA_SA_SB_EEES9_SD_SF_Li256ELb1ELb1ELb0ELb0EEENS1_36VarlenDynamicPersistentTileSchedulerILi128ELi176ELi256ELi128ELb0ELb1ELb1ELb0ELb1ELb1EEEEEEEEEvNT_6ParamsE,"",@"SHT_CUDA_INFO"
	.sectionflags	@""
	.align	4


	//----- nvinfo : EIATTR_CUDA_API_VERSION
	.align		4
        /*0000*/ 	.byte	0x04, 0x37
        /*0002*/ 	.short	(.L_108 - .L_107)
.L_107:
        /*0004*/ 	.word	0x00000082


	//----- nvinfo : EIATTR_KPARAM_INFO
	.align		4
.L_108:
        /*0008*/ 	.byte	0x04, 0x17
        /*000a*/ 	.short	(.L_110 - .L_109)
.L_109:
        /*000c*/ 	.word	0x00000000
        /*0010*/ 	.short	0x0000
        /*0012*/ 	.short	0x0000
        /*0014*/ 	.byte	0x00, 0xf0, 0x01, 0x2a


	//----- nvinfo : EIATTR_SPARSE_MMA_MASK
	.align		4
.L_110:
        /*0018*/ 	.byte	0x03, 0x50
        /*001a*/ 	.short	0x0000


	//----- nvinfo : EIATTR_MAXREG_COUNT
	.align		4
        /*001c*/ 	.byte	0x03, 0x1b
        /*001e*/ 	.short	0x00a8


	//----- nvinfo : EIATTR_MERCURY_ISA_VERSION
	.align		4
        /*0020*/ 	.byte	0x03, 0x5f
        /*0022*/ 	.short	0x0101


	//----- nvinfo : EIATTR_VRC_CTA_INIT_COUNT
	.align		4
        /*0024*/ 	.byte	0x02, 0x4a
	.zero		1
	.zero		1


	//----- nvinfo : EIATTR_EXIT_INSTR_OFFSETS
	.align		4
        /*0028*/ 	.byte	0x04, 0x1c
        /*002a*/ 	.short	(.L_112 - .L_111)


	//   ....[0]....
.L_111:
        /*002c*/ 	.word	0x00000010


	//----- nvinfo : EIATTR_MAX_THREADS
	.align		4
.L_112:
        /*0030*/ 	.byte	0x04, 0x05
        /*0032*/ 	.short	(.L_114 - .L_113)
.L_113:
        /*0034*/ 	.word	0x00000180
        /*0038*/ 	.word	0x00000001
        /*003c*/ 	.word	0x00000001


	//----- nvinfo : EIATTR_CBANK_PARAM_SIZE
	.align		4
.L_114:
        /*0040*/ 	.byte	0x03, 0x19
        /*0042*/ 	.short	0x0a80


	//----- nvinfo : EIATTR_PARAM_CBANK
	.align		4
        /*0044*/ 	.byte	0x04, 0x0a
        /*0046*/ 	.short	(.L_116 - .L_115)
	.align		4
.L_115:
        /*0048*/ 	.word	index@(.nv.constant0._ZN7cutlass13device_kernelIN5flash11enable_sm90INS1_16FlashAttnFwdSm90INS1_25CollectiveMainloopFwdSm90ILi2EN4cute5tupleIJNS5_1CILi1EEES8_S8_EEENS6_IJNS7_ILi128EEENS7_ILi176EEESA_EEELi128ENS_10bfloat16_tEfNS_4arch4Sm90ELb0ELb0ELb0ELb1ELb0ELb1ELb0ELb1ELb1ELb1ELb0ELb0EEENS1_21CollectiveEpilogueFwdINS6_IJSA_SA_SB_EEES9_SD_SF_Li256ELb1ELb1ELb0ELb0EEENS1_36VarlenDynamicPersistentTileSchedulerILi128ELi176ELi256ELi128ELb0ELb1ELb1ELb0ELb1ELb1EEEEEEEEEvNT_6ParamsE)
        /*004c*/ 	.short	0x0380
        /*004e*/ 	.short	0x0a80


	//----- nvinfo : EIATTR_SW_WAR
	.align		4
.L_116:
        /*0050*/ 	.byte	0x04, 0x36
        /*0052*/ 	.short	(.L_118 - .L_117)
.L_117:
        /*0054*/ 	.word	0x00000008
.L_118:


//--------------------- .nv.info._ZN7cutlass13device_kernelIN5flash11enable_sm90INS1_16FlashAttnFwdSm90INS1_25CollectiveMainloopFwdSm90ILi2EN4cute5tupleIJNS5_1CILi1EEES8_S8_EEENS6_IJNS7_ILi128EEESA_SA_EEELi128ENS_10bfloat16_tEfNS_4arch4Sm90ELb0ELb1ELb0ELb0ELb0ELb0ELb0ELb1ELb1ELb1ELb0ELb0EEENS1_21CollectiveEpilogueFwdISB_S9_SC_SE_Li256ELb0ELb1ELb0ELb0EEENS1_30DynamicPersistentTileSchedulerILi256ELi128ELb0ELb1ELb1EEEEEEEEEvNT_6ParamsE --------------------------
	.section	.nv.info._ZN7cutlass13device_kernelIN5flash11enable_sm90INS1_16FlashAttnFwdSm90INS1_25CollectiveMainloopFwdSm90ILi2EN4cute5tupleIJNS5_1CILi1EEES8_S8_EEENS6_IJNS7_ILi128EEESA_SA_EEELi128ENS_10bfloat16_tEfNS_4arch4Sm90ELb0ELb1ELb0ELb0ELb0ELb0ELb0ELb1ELb1ELb1ELb0ELb0EEENS1_21CollectiveEpilogueFwdISB_S9_SC_SE_Li256ELb0ELb1ELb0ELb0EEENS1_30DynamicPersistentTileSchedulerILi256ELi128ELb0ELb1ELb1EEEEEEEEEvNT_6ParamsE,"",@"SHT_CUDA_INFO"
	.sectionflags	@""
	.align	4


	//----- nvinfo : EIATTR_CUDA_API_VERSION
	.align		4
        /*0000*/ 	.byte	0x04, 0x37
        /*0002*/ 	.short	(.L_120 - .L_119)
.L_119:
        /*0004*/ 	.word	0x00000082


	//----- nvinfo : EIATTR_KPARAM_INFO
	.align		4
.L_120:
        /*0008*/ 	.byte	0x04, 0x17
        /*000a*/ 	.short	(.L_122 - .L_121)
.L_121:
        /*000c*/ 	.word	0x00000000
        /*0010*/ 	.short	0x0000
        /*0012*/ 	.short	0x0000
        /*0014*/ 	.byte	0x00, 0xf0, 0x01, 0x2a


	//----- nvinfo : EIATTR_SPARSE_MMA_MASK
	.align		4
.L_122:
        /*0018*/ 	.byte	0x03, 0x50
        /*001a*/ 	.short	0x0000


	//----- nvinfo : EIATTR_MAXREG_COUNT
	.align		4
        /*001c*/ 	.byte	0x03, 0x1b
        /*001e*/ 	.short	0x00a8


	//----- nvinfo : EIATTR_MERCURY_ISA_VERSION
	.align		4
        /*0020*/ 	.byte	0x03, 0x5f
        /*0022*/ 	.short	0x0101


	//----- nvinfo : EIATTR_VRC_CTA_INIT_COUNT
	.align		4
        /*0024*/ 	.byte	0x02, 0x4a
	.zero		1
	.zero		1


	//----- nvinfo : EIATTR_EXIT_INSTR_OFFSETS
	.align		4
        /*0028*/ 	.byte	0x04, 0x1c
        /*002a*/ 	.short	(.L_124 - .L_123)


	//   ....[0]....
.L_123:
        /*002c*/ 	.word	0x00000010


	//----- nvinfo : EIATTR_MAX_THREADS
	.align		4
.L_124:
        /*0030*/ 	.byte	0x04, 0x05
        /*0032*/ 	.short	(.L_126 - .L_125)
.L_125:
        /*0034*/ 	.word	0x00000180
        /*0038*/ 	.word	0x00000001
        /*003c*/ 	.word	0x00000001


	//----- nvinfo : EIATTR_CBANK_PARAM_SIZE
	.align		4
.L_126:
        /*0040*/ 	.byte	0x03, 0x19
        /*0042*/ 	.short	0x0a80


	//----- nvinfo : EIATTR_PARAM_CBANK
	.align		4
        /*0044*/ 	.byte	0x04, 0x0a
        /*0046*/ 	.short	(.L_128 - .L_127)
	.align		4
.L_127:
        /*0048*/ 	.word	index@(.nv.constant0._ZN7cutlass13device_kernelIN5flash11enable_sm90INS1_16FlashAttnFwdSm90INS1_25CollectiveMainloopFwdSm90ILi2EN4cute5tupleIJNS5_1CILi1EEES8_S8_EEENS6_IJNS7_ILi128EEESA_SA_EEELi128ENS_10bfloat16_tEfNS_4arch4Sm90ELb0ELb1ELb0ELb0ELb0ELb0ELb0ELb1ELb1ELb1ELb0ELb0EEENS1_21CollectiveEpilogueFwdISB_S9_SC_SE_Li256ELb0ELb1ELb0ELb0EEENS1_30DynamicPersistentTileSchedulerILi256ELi128ELb0ELb1ELb1EEEEEEEEEvNT_6ParamsE)
        /*004c*/ 	.short	0x0380
        /*004e*/ 	.short	0x0a80


	//----- nvinfo : EIATTR_SW_WAR
	.align		4
.L_128:
        /*0050*/ 	.byte	0x04, 0x36
        /*0052*/ 	.short	(.L_130 - .L_129)
.L_129:
        /*0054*/ 	.word	0x00000008
.L_130:


//--------------------- .nv.info._ZN7cutlass13device_kernelIN5flash11enable_sm90INS1_16FlashAttnFwdSm90INS1_25CollectiveMainloopFwdSm90ILi2EN4cute5tupleIJNS5_1CILi1EEES8_S8_EEENS6_IJNS7_ILi128EEESA_SA_EEELi128ENS_10bfloat16_tEfNS_4arch4Sm90ELb0ELb1ELb0ELb1ELb0ELb0ELb0ELb1ELb1ELb1ELb0ELb0EEENS1_21CollectiveEpilogueFwdISB_S9_SC_SE_Li256ELb1ELb1ELb0ELb0EEENS1_36VarlenDynamicPersistentTileSchedulerILi128ELi128ELi256ELi128ELb0ELb1ELb1ELb1ELb0ELb1EEEEEEEEEvNT_6ParamsE --------------------------
	.section	.nv.info._ZN7cutlass13device_kernelIN5flash11enable_sm90INS1_16FlashAttnFwdSm90INS1_25CollectiveMainloopFwdSm90ILi2EN4cute5tupleIJNS5_1CILi1EEES8_S8_EEENS6_IJNS7_ILi128EEESA_SA_EEELi128ENS_10bfloat16_tEfNS_4arch4Sm90ELb0ELb1ELb0ELb1ELb0ELb0ELb0ELb1ELb1ELb1ELb0ELb0EEENS1_21CollectiveEpilogueFwdISB_S9_SC_SE_Li256ELb1ELb1ELb0ELb0EEENS1_36VarlenDynamicPersistentTileSchedulerILi128ELi128ELi256ELi128ELb0ELb1ELb1ELb1ELb0ELb1EEEEEEEEEvNT_6ParamsE,"",@"SHT_CUDA_INFO"
	.sectionflags	@""
	.align	4


	//----- nvinfo : EIATTR_CUDA_API_VERSION
	.align		4
        /*0000*/ 	.byte	0x04, 0x37
        /*0002*/ 	.short	(.L_132 - .L_131)
.L_131:
        /*0004*/ 	.word	0x00000082


	//----- nvinfo : EIATTR_KPARAM_INFO
	.align		4
.L_132:
        /*0008*/ 	.byte	0x04, 0x17
        /*000a*/ 	.short	(.L_134 - .L_133)
.L_133:
        /*000c*/ 	.word	0x00000000
        /*0010*/ 	.short	0x0000
        /*0012*/ 	.short	0x0000
        /*0014*/ 	.byte	0x00, 0xf0, 0x01, 0x2a


	//----- nvinfo : EIATTR_SPARSE_MMA_MASK
	.align		4
.L_134:
        /*0018*/ 	.byte	0x03, 0x50
        /*001a*/ 	.short	0x0000


	//----- nvinfo : EIATTR_MAXREG_COUNT
	.align		4
        /*001c*/ 	.byte	0x03, 0x1b
        /*001e*/ 	.short	0x00a8


	//----- nvinfo : EIATTR_MERCURY_ISA_VERSION
	.align		4
        /*0020*/ 	.byte	0x03, 0x5f
        /*0022*/ 	.short	0x0101


	//----- nvinfo : EIATTR_VRC_CTA_INIT_COUNT
	.align		4
        /*0024*/ 	.byte	0x02, 0x4a
	.zero		1
	.zero		1


	//----- nvinfo : EIATTR_EXIT_INSTR_OFFSETS
	.align		4
        /*0028*/ 	.byte	0x04, 0x1c
        /*002a*/ 	.short	(.L_136 - .L_135)


	//   ....[0]....
.L_135:
        /*002c*/ 	.word	0x00000010


	//----- nvinfo : EIATTR_MAX_THREADS
	.align		4
.L_136:
        /*0030*/ 	.byte	0x04, 0x05
        /*0032*/ 	.short	(.L_138 - .L_137)
.L_137:
        /*0034*/ 	.word	0x00000180
        /*0038*/ 	.word	0x00000001
        /*003c*/ 	.word	0x00000001


	//----- nvinfo : EIATTR_CBANK_PARAM_SIZE
	.align		4
.L_138:
        /*0040*/ 	.byte	0x03, 0x19
        /*0042*/ 	.short	0x0a80


	//----- nvinfo : EIATTR_PARAM_CBANK
	.align		4
        /*0044*/ 	.byte	0x04, 0x0a
        /*0046*/ 	.short	(.L_140 - .L_139)
	.align		4
.L_139:
        /*0048*/ 	.word	index@(.nv.constant0._ZN7cutlass13device_kernelIN5flash11enable_sm90INS1_16FlashAttnFwdSm90INS1_25CollectiveMainloopFwdSm90ILi2EN4cute5tupleIJNS5_1CILi1EEES8_S8_EEENS6_IJNS7_ILi128EEESA_SA_EEELi128ENS_10bfloat16_tEfNS_4arch4Sm90ELb0ELb1ELb0ELb1ELb0ELb0ELb0ELb1ELb1ELb1ELb0ELb0EEENS1_21CollectiveEpilogueFwdISB_S9_SC_SE_Li256ELb1ELb1ELb0ELb0EEENS1_36VarlenDynamicPersistentTileSchedulerILi128ELi128ELi256ELi128ELb0ELb1ELb1ELb1ELb0ELb1EEEEEEEEEvNT_6ParamsE)
        /*004c*/ 	.short	0x0380
        /*004e*/ 	.short	0x0a80


	//----- nvinfo : EIATTR_SW_WAR
	.align		4
.L_140:
        /*0050*/ 	.byte	0x04, 0x36
        /*0052*/ 	.short	(.L_142 - .L_141)
.L_141:
        /*0054*/ 	.word	0x00000008
.L_142:


//--------------------- .nv.info._ZN7cutlass13device_kernelIN5flash11enable_sm90INS1_16FlashAttnFwdSm90INS1_25CollectiveMainloopFwdSm90ILi2EN4cute5tupleIJNS5_1CILi1EEES8_S8_EEENS6_IJNS7_ILi128EEESA_SA_EEELi128ENS_10bfloat16_tEfNS_4arch4Sm90ELb0ELb1ELb0ELb1ELb0ELb1ELb0ELb1ELb1ELb1ELb0ELb0EEENS1_21CollectiveEpilogueFwdISB_S9_SC_SE_Li256ELb1ELb1ELb0ELb0EEENS1_36VarlenDynamicPersistentTileSchedulerILi128ELi128ELi256ELi128ELb0ELb1ELb1ELb1ELb0ELb1EEEEEEEEEvNT_6ParamsE --------------------------
	.section	.nv.info._ZN7cutlass13device_kernelIN5flash11enable_sm90INS1_16FlashAttnFwdSm90INS1_25CollectiveMainloopFwdSm90ILi2EN4cute5tupleIJNS5_1CILi1EEES8_S8_EEENS6_IJNS7_ILi128EEESA_SA_EEELi128ENS_10bfloat16_tEfNS_4arch4Sm90ELb0ELb1ELb0ELb1ELb0ELb1ELb0ELb1ELb1ELb1ELb0ELb0EEENS1_21CollectiveEpilogueFwdISB_S9_SC_SE_Li256ELb1ELb1ELb0ELb0EEENS1_36VarlenDynamicPersistentTileSchedulerILi128ELi128ELi256ELi128ELb0ELb1ELb1ELb1ELb0ELb1EEEEEEEEEvNT_6ParamsE,"",@"SHT_CUDA_INFO"
	.sectionflags	@""
	.align	4


	//----- nvinfo : EIATTR_CUDA_API_VERSION
	.align		4
        /*0000*/ 	.byte	0x04, 0x37
        /*0002*/ 	.short	(.L_144 - .L_143)
.L_143:
        /*0004*/ 	.word	0x00000082


	//----- nvinfo : EIATTR_KPARAM_INFO
	.align		4
.L_144:
        /*0008*/ 	.byte	0x04, 0x17
        /*000a*/ 	.short	(.L_146 - .L_145)
.L_145:
        /*000c*/ 	.word	0x00000000
        /*0010*/ 	.short	0x0000
        /*0012*/ 	.short	0x0000
        /*0014*/ 	.byte	0x00, 0xf0, 0x01, 0x2a


	//----- nvinfo : EIATTR_SPARSE_MMA_MASK
	.align		4
.L_146:
        /*0018*/ 	.byte	0x03, 0x50
        /*001a*/ 	.short	0x0000


	//----- nvinfo : EIATTR_MAXREG_COUNT
	.align		4
        /*001c*/ 	.byte	0x03, 0x1b
        /*001e*/ 	.short	0x00a8


	//----- nvinfo : EIATTR_MERCURY_ISA_VERSION
	.align		4
        /*0020*/ 	.byte	0x03, 0x5f
        /*0022*/ 	.short	0x0101


	//----- nvinfo : EIATTR_VRC_CTA_INIT_COUNT
	.align		4
        /*0024*/ 	.byte	0x02, 0x4a
	.zero		1
	.zero		1


	//----- nvinfo : EIATTR_EXIT_INSTR_OFFSETS
	.align		4
        /*0028*/ 	.byte	0x04, 0x1c
        /*002a*/ 	.short	(.L_148 - .L_147)


	//   ....[0]....
.L_147:
        /*002c*/ 	.word	0x00000010


	//----- nvinfo : EIATTR_MAX_THREADS
	.align		4
.L_148:
        /*0030*/ 	.byte	0x04, 0x05
        /*0032*/ 	.short	(.L_150 - .L_149)
.L_149:
        /*0034*/ 	.word	0x00000180
        /*0038*/ 	.word	0x00000001
        /*003c*/ 	.word	0x00000001


	//----- nvinfo : EIATTR_CBANK_PARAM_SIZE
	.align		4
.L_150:
        /*0040*/ 	.byte	0x03, 0x19
        /*0042*/ 	.short	0x0a80


	//----- nvinfo : EIATTR_PARAM_CBANK
	.align		4
        /*0044*/ 	.byte	0x04, 0x0a
        /*0046*/ 	.short	(.L_152 - .L_151)
	.align		4
.L_151:
        /*0048*/ 	.word	index@(.nv.constant0._ZN7cutlass13device_kernelIN5flash11enable_sm90INS1_16FlashAttnFwdSm90INS1_25CollectiveMainloopFwdSm90ILi2EN4cute5tupleIJNS5_1CILi1EEES8_S8_EEENS6_IJNS7_ILi128EEESA_SA_EEELi128ENS_10bfloat16_tEfNS_4arch4Sm90ELb0ELb1ELb0ELb1ELb0ELb1ELb0ELb1ELb1ELb1ELb0ELb0EEENS1_21CollectiveEpilogueFwdISB_S9_SC_SE_Li256ELb1ELb1ELb0ELb0EEENS1_36VarlenDynamicPersistentTileSchedulerILi128ELi128ELi256ELi128ELb0ELb1ELb1ELb1ELb0ELb1EEEEEEEEEvNT_6ParamsE)
        /*004c*/ 	.short	0x0380
        /*004e*/ 	.short	0x0a80


	//----- nvinfo : EIATTR_SW_WAR
	.align		4
.L_152:
        /*0050*/ 	.byte	0x04, 0x36
        /*0052*/ 	.short	(.L_154 - .L_153)
.L_153:
        /*0054*/ 	.word	0x00000008
.L_154:


//--------------------- .nv.info._ZN7cutlass13device_kernelIN5flash11enable_sm90INS1_16FlashAttnFwdSm90INS1_25CollectiveMainloopFwdSm90ILi2EN4cute5tupleIJNS5_1CILi1EEES8_S8_EEENS6_IJNS7_ILi128EEESA_SA_EEELi128ENS_10bfloat16_tEfNS_4arch4Sm90ELb1ELb0ELb0ELb0ELb0ELb0ELb0ELb1ELb1ELb1ELb0ELb0EEENS1_21CollectiveEpilogueFwdISB_S9_SC_SE_Li256ELb0ELb1ELb0ELb0EEENS1_30DynamicPersistentTileSchedulerILi256ELi128ELb0ELb1ELb1EEEEEEEEEvNT_6ParamsE --------------------------
	.section	.nv.info._ZN7cutlass13device_kernelIN5flash11enable_sm90INS1_16FlashAttnFwdSm90INS1_25CollectiveMainloopFwdSm90ILi2EN4cute5tupleIJNS5_1CILi1EEES8_S8_EEENS6_IJNS7_ILi128EEESA_SA_EEELi128ENS_10bfloat16_tEfNS_4arch4Sm90ELb1ELb0ELb0ELb0ELb0ELb0ELb0ELb1ELb1ELb1ELb0ELb0EEENS1_21CollectiveEpilogueFwdISB_S9_SC_SE_Li256ELb0ELb1ELb0ELb0EEENS1_30DynamicPersistentTileSchedulerILi256ELi128ELb0ELb1ELb1EEEEEEEEEvNT_6ParamsE,"",@"SHT_CUDA_INFO"
	.sectionflags	@""
	.align	4


	//----- nvinfo : EIATTR_CUDA_API_VERSION
	.align		4
        /*0000*/ 	.byte	0x04, 0x37
        /*0002*/ 	.short	(.L_156 - .L_155)
.L_155:
        /*0004*/ 	.word	0x00000082


	//----- nvinfo : EIATTR_KPARAM_INFO
	.align		4
.L_156:
        /*0008*/ 	.byte	0x04, 0x17
        /*000a*/ 	.short	(.L_158 - .L_157)
.L_157:
        /*000c*/ 	.word	0x00000000
        /*0010*/ 	.short	0x0000
        /*0012*/ 	.short	0x0000
        /*0014*/ 	.byte	0x00, 0xf0, 0x01, 0x2a


	//----- nvinfo : EIATTR_SPARSE_MMA_MASK
	.align		4
.L_158:
        /*0018*/ 	.byte	0x03, 0x50
        /*001a*/ 	.short	0x0000


	//----- nvinfo : EIATTR_MAXREG_COUNT
	.align		4
        /*001c*/ 	.byte	0x03, 0x1b
        /*001e*/ 	.short	0x00a8


	//----- nvinfo : EIATTR_MERCURY_ISA_VERSION
	.align		4
        /*0020*/ 	.byte	0x03, 0x5f
        /*0022*/ 	.short	0x0101


	//----- nvinfo : EIATTR_VRC_CTA_INIT_COUNT
	.align		4
        /*0024*/ 	.byte	0x02, 0x4a
	.zero		1
	.zero		1


	//----- nvinfo : EIATTR_EXIT_INSTR_OFFSETS
	.align		4
        /*0028*/ 	.byte	0x04, 0x1c
        /*002a*/ 	.short	(.L_160 - .L_159)


	//   ....[0]....
.L_159:
        /*002c*/ 	.word	0x00000010


	//----- nvinfo : EIATTR_MAX_THREADS
	.align		4
.L_160:
        /*0030*/ 	.byte	0x04, 0x05
        /*0032*/ 	.short	(.L_162 - .L_161)
.L_161:
        /*0034*/ 	.word	0x00000180
        /*0038*/ 	.word	0x00000001
        /*003c*/ 	.word	0x00000001


	//----- nvinfo : EIATTR_CBANK_PARAM_SIZE
	.align		4
.L_162:
        /*0040*/ 	.byte	0x03, 0x19
        /*0042*/ 	.short	0x0a80


	//----- nvinfo : EIATTR_PARAM_CBANK
	.align		4
        /*0044*/ 	.byte	0x04, 0x0a
        /*0046*/ 	.short	(.L_164 - .L_163)
	.align		4
.L_163:
        /*0048*/ 	.word	index@(.nv.constant0._ZN7cutlass13device_kernelIN5flash11enable_sm90INS1_16FlashAttnFwdSm90INS1_25CollectiveMainloopFwdSm90ILi2EN4cute5tupleIJNS5_1CILi1EEES8_S8_EEENS6_IJNS7_ILi128EEESA_SA_EEELi128ENS_10bfloat16_tEfNS_4arch4Sm90ELb1ELb0ELb0ELb0ELb0ELb0ELb0ELb1ELb1ELb1ELb0ELb0EEENS1_21CollectiveEpilogueFwdISB_S9_SC_SE_Li256ELb0ELb1ELb0ELb0EEENS1_30DynamicPersistentTileSchedulerILi256ELi128ELb0ELb1ELb1EEEEEEEEEvNT_6ParamsE)
        /*004c*/ 	.short	0x0380
        /*004e*/ 	.short	0x0a80


	//----- nvinfo : EIATTR_SW_WAR
	.align		4
.L_164:
        /*0050*/ 	.byte	0x04, 0x36
        /*0052*/ 	.short	(.L_166 - .L_165)
.L_165:
        /*0054*/ 	.word	0x00000008
.L_166:


//--------------------- .nv.info._ZN7cutlass13device_kernelIN5flash11enable_sm90INS1_16FlashAttnFwdSm90INS1_25CollectiveMainloopFwdSm90ILi2EN4cute5tupleIJNS5_1CILi1EEES8_S8_EEENS6_IJNS7_ILi128EEESA_SA_EEELi128ENS_10bfloat16_tEfNS_4arch4Sm90ELb1ELb0ELb0ELb1ELb0ELb0ELb0ELb1ELb1ELb1ELb0ELb0EEENS1_21CollectiveEpilogueFwdISB_S9_SC_SE_Li256ELb1ELb1ELb0ELb0EEENS1_36VarlenDynamicPersistentTileSchedulerILi128ELi128ELi256ELi128ELb0ELb1ELb1ELb1ELb1ELb1EEEEEEEEEvNT_6ParamsE --------------------------
	.section	.nv.info._ZN7cutlass13device_kernelIN5flash11enable_sm90INS1_16FlashAttnFwdSm90INS1_25CollectiveMainloopFwdSm90ILi2EN4cute5tupleIJNS5_1CILi1EEES8_S8_EEENS6_IJNS7_ILi128EEESA_SA_EEELi128ENS_10bfloat16_tEfNS_4arch4Sm90ELb1ELb0ELb0ELb1ELb0ELb0ELb0ELb1ELb1ELb1ELb0ELb0EEENS1_21CollectiveEpilogueFwdISB_S9_SC_SE_Li256ELb1ELb1ELb0ELb0EEENS1_36VarlenDynamicPersistentTileSchedulerILi128ELi128ELi256ELi128ELb0ELb1ELb1ELb1ELb1ELb1EEEEEEEEEvNT_6ParamsE,"",@"SHT_CUDA_INFO"
	.sectionflags	@""
	.align	4


	//----- nvinfo : EIATTR_CUDA_API_VERSION
	.align		4
        /*0000*/ 	.byte	0x04, 0x37
        /*0002*/ 	.short	(.L_168 - .L_167)
.L_167:
        /*0004*/ 	.word	0x00000082


	//----- nvinfo : EIATTR_KPARAM_INFO
	.align		4
.L_168:
        /*0008*/ 	.byte	0x04, 0x17
        /*000a*/ 	.short	(.L_170 - .L_169)
.L_169:
        /*000c*/ 	.word	0x00000000
        /*0010*/ 	.short	0x0000
        /*0012*/ 	.short	0x0000
        /*0014*/ 	.byte	0x00, 0xf0, 0x01, 0x2a


	//----- nvinfo : EIATTR_SPARSE_MMA_MASK
	.align		4
.L_170:
        /*0018*/ 	.byte	0x03, 0x50
        /*001a*/ 	.short	0x0000


	//----- nvinfo : EIATTR_MAXREG_COUNT
	.align		4
        /*001c*/ 	.byte	0x03, 0x1b
        /*001e*/ 	.short	0x00a8


	//----- nvinfo : EIATTR_MERCURY_ISA_VERSION
	.align		4
        /*0020*/ 	.byte	0x03, 0x5f
        /*0022*/ 	.short	0x0101


	//----- nvinfo : EIATTR_VRC_CTA_INIT_COUNT
	.align		4
        /*0024*/ 	.byte	0x02, 0x4a
	.zero		1
	.zero		1


	//----- nvinfo : EIATTR_EXIT_INSTR_OFFSETS
	.align		4
        /*0028*/ 	.byte	0x04, 0x1c
        /*002a*/ 	.short	(.L_172 - .L_171)


	//   ....[0]....
.L_171:
        /*002c*/ 	.word	0x00000010


	//----- nvinfo : EIATTR_MAX_THREADS
	.align		4
.L_172:
        /*0030*/ 	.byte	0x04, 0x05
        /*0032*/ 	.short	(.L_174 - .L_173)
.L_173:
        /*0034*/ 	.word	0x00000180
        /*0038*/ 	.word	0x00000001
        /*003c*/ 	.word	0x00000001


	//----- nvinfo : EIATTR_CBANK_PARAM_SIZE
	.align		4
.L_174:
        /*0040*/ 	.byte	0x03, 0x19
        /*0042*/ 	.short	0x0a80


	//----- nvinfo : EIATTR_PARAM_CBANK
	.align		4
        /*0044*/ 	.byte	0x04, 0x0a
        /*0046*/ 	.short	(.L_176 - .L_175)
	.align		4
.L_175:
        /*0048*/ 	.word	index@(.nv.constant0._ZN7cutlass13device_kernelIN5flash11enable_sm90INS1_16FlashAttnFwdSm90INS1_25CollectiveMainloopFwdSm90ILi2EN4cute5tupleIJNS5_1CILi1EEES8_S8_EEENS6_IJNS7_ILi128EEESA_SA_EEELi128ENS_10bfloat16_tEfNS_4arch4Sm90ELb1ELb0ELb0ELb1ELb0ELb0ELb0ELb1ELb1ELb1ELb0ELb0EEENS1_21CollectiveEpilogueFwdISB_S9_SC_SE_Li256ELb1ELb1ELb0ELb0EEENS1_36VarlenDynamicPersistentTileSchedulerILi128ELi128ELi256ELi128ELb0ELb1ELb1ELb1ELb1ELb1EEEEEEEEEvNT_6ParamsE)
        /*004c*/ 	.short	0x0380
        /*004e*/ 	.short	0x0a80


	//----- nvinfo : EIATTR_SW_WAR
	.align		4
.L_176:
        /*0050*/ 	.byte	0x04, 0x36
        /*0052*/ 	.short	(.L_178 - .L_177)
.L_177:
        /*0054*/ 	.word	0x00000008
.L_178:


//--------------------- .nv.info._ZN7cutlass13device_kernelIN5flash11enable_sm90INS1_16FlashAttnFwdSm90INS1_25CollectiveMainloopFwdSm90ILi2EN4cute5tupleIJNS5_1CILi1EEES8_S8_EEENS6_IJNS7_ILi128EEESA_SA_EEELi128ENS_10bfloat16_tEfNS_4arch4Sm90ELb1ELb0ELb0ELb1ELb0ELb1ELb0ELb1ELb1ELb1ELb0ELb0EEENS1_21CollectiveEpilogueFwdISB_S9_SC_SE_Li256ELb1ELb1ELb0ELb0EEENS1_36VarlenDynamicPersistentTileSchedulerILi128ELi128ELi256ELi128ELb0ELb1ELb1ELb1ELb1ELb1EEEEEEEEEvNT_6ParamsE --------------------------
	.section	.nv.info._ZN7cutlass13device_kernelIN5flash11enable_sm90INS1_16FlashAttnFwdSm90INS1_25CollectiveMainloopFwdSm90ILi2EN4cute5tupleIJNS5_1CILi1EEES8_S8_EEENS6_IJNS7_ILi128EEESA_SA_EEELi128ENS_10bfloat16_tEfNS_4arch4Sm90ELb1ELb0ELb0ELb1ELb0ELb1ELb0ELb1ELb1ELb1ELb0ELb0EEENS1_21CollectiveEpilogueFwdISB_S9_SC_SE_Li256ELb1ELb1ELb0ELb0EEENS1_36VarlenDynamicPersistentTileSchedulerILi128ELi128ELi256ELi128ELb0ELb1ELb1ELb1ELb1ELb1EEEEEEEEEvNT_6ParamsE,"",@"SHT_CUDA_INFO"
	.sectionflags	@""
	.align	4


	//----- nvinfo : EIATTR_CUDA_API_VERSION
	.align		4
        /*0000*/ 	.byte	0x04, 0x37
        /*0002*/ 	.short	(.L_180 - .L_179)
.L_179:
        /*0004*/ 	.word	0x00000082


	//----- nvinfo : EIATTR_KPARAM_INFO
	.align		4
.L_180:
        /*0008*/ 	.byte	0x04, 0x17
        /*000a*/ 	.short	(.L_182 - .L_181)
.L_181:
        /*000c*/ 	.word	0x00000000
        /*0010*/ 	.short	0x0000
        /*0012*/ 	.short	0x0000
        /*0014*/ 	.byte	0x00, 0xf0, 0x01, 0x2a


	//----- nvinfo : EIATTR_SPARSE_MMA_MASK
	.align		4
.L_182:
        /*0018*/ 	.byte	0x03, 0x50
        /*001a*/ 	.short	0x0000


	//----- nvinfo : EIATTR_MAXREG_COUNT
	.align		4
        /*001c*/ 	.byte	0x03, 0x1b
        /*001e*/ 	.short	0x00a8


	//----- nvinfo : EIATTR_MERCURY_ISA_VERSION
	.align		4
        /*0020*/ 	.byte	0x03, 0x5f
        /*0022*/ 	.short	0x0101


	//----- nvinfo : EIATTR_VRC_CTA_INIT_COUNT
	.align		4
        /*0024*/ 	.byte	0x02, 0x4a
	.zero		1
	.zero		1


	//----- nvinfo : EIATTR_EXIT_INSTR_OFFSETS
	.align		4
        /*0028*/ 	.byte	0x04, 0x1c
        /*002a*/ 	.short	(.L_184 - .L_183)


	//   ....[0]....
.L_183:
        /*002c*/ 	.word	0x00000010


	//----- nvinfo : EIATTR_MAX_THREADS
	.align		4
.L_184:
        /*0030*/ 	.byte	0x04, 0x05
        /*0032*/ 	.short	(.L_186 - .L_185)
.L_185:
        /*0034*/ 	.word	0x00000180
        /*0038*/ 	.word	0x00000001
        /*003c*/ 	.word	0x00000001


	//----- nvinfo : EIATTR_CBANK_PARAM_SIZE
	.align		4
.L_186:
        /*0040*/ 	.byte	0x03, 0x19
        /*0042*/ 	.short	0x0a80


	//----- nvinfo : EIATTR_PARAM_CBANK
	.align		4
        /*0044*/ 	.byte	0x04, 0x0a
        /*0046*/ 	.short	(.L_188 - .L_187)
	.align		4
.L_187:
        /*0048*/ 	.word	index@(.nv.constant0._ZN7cutlass13device_kernelIN5flash11enable_sm90INS1_16FlashAttnFwdSm90INS1_25CollectiveMainloopFwdSm90ILi2EN4cute5tupleIJNS5_1CILi1EEES8_S8_EEENS6_IJNS7_ILi128EEESA_SA_EEELi128ENS_10bfloat16_tEfNS_4arch4Sm90ELb1ELb0ELb0ELb1ELb0ELb1ELb0ELb1ELb1ELb1ELb0ELb0EEENS1_21CollectiveEpilogueFwdISB_S9_SC_SE_Li256ELb1ELb1ELb0ELb0EEENS1_36VarlenDynamicPersistentTileSchedulerILi128ELi128ELi256ELi128ELb0ELb1ELb1ELb1ELb1ELb1EEEEEEEEEvNT_6ParamsE)
        /*004c*/ 	.short	0x0380
        /*004e*/ 	.short	0x0a80


	//----- nvinfo : EIATTR_SW_WAR
	.align		4
.L_188:
        /*0050*/ 	.byte	0x04, 0x36
        /*0052*/ 	.short	(.L_190 - .L_189)
.L_189:
        /*0054*/ 	.word	0x00000008
.L_190:


//--------------------- .nv.callgraph             --------------------------
	.section	.nv.callgraph,"",@"SHT_CUDA_CALLGRAPH"
	.align	4
	.sectionentsize	8
	.align		4
        /*0000*/ 	.word	0x00000000
	.align		4
        /*0004*/ 	.word	0xffffffff
	.align		4
        /*0008*/ 	.word	0x00000000
	.align		4
        /*000c*/ 	.word	0xfffffffe
	.align		4
        /*0010*/ 	.word	0x00000000
	.align		4
        /*0014*/ 	.word	0xfffffffd
	.align		4
        /*0018*/ 	.word	0x00000000
	.align		4
        /*001c*/ 	.word	0xfffffffc


//--------------------- .nv.constant4             --------------------------
	.section	.nv.constant4,"a",@progbits
	.align	8
	.align		8
.nv.constant4:
        /*0000*/ 	.dword	_ZN74_INTERNAL_bbd2e7ad_38_flash_fwd_hdim128_bf16_packgqa_sm90_cu_f3e6f9ee_30244cuda3std3__45__cpo5beginE
	.align		8
        /*0008*/ 	.dword	_ZN74_INTERNAL_bbd2e7ad_38_flash_fwd_hdim128_bf16_packgqa_sm90_cu_f3e6f9ee_30244cuda3std3__45__cpo3endE
	.align		8
        /*0010*/ 	.dword	_ZN74_INTERNAL_bbd2e7ad_38_flash_fwd_hdim128_bf16_packgqa_sm90_cu_f3e6f9ee_30244cuda3std3__45__cpo6cbeginE
	.align		8
        /*0018*/ 	.dword	_ZN74_INTERNAL_bbd2e7ad_38_flash_fwd_hdim128_bf16_packgqa_sm90_cu_f3e6f9ee_30244cuda3std3__45__cpo4cendE
	.align		8
        /*0020*/ 	.dword	_ZN74_INTERNAL_bbd2e7ad_38_flash_fwd_hdim128_bf16_packgqa_sm90_cu_f3e6f9ee_30244cuda3std3__476_GLOBAL__N__bbd2e7ad_38_flash_fwd_hdim128_bf16_packgqa_sm90_cu_f3e6f9ee_30246ignoreE
	.align		8
        /*0028*/ 	.dword	_ZN74_INTERNAL_bbd2e7ad_38_flash_fwd_hdim128_bf16_packgqa_sm90_cu_f3e6f9ee_30244cuda3std3__419piecewise_constructE
	.align		8
        /*0030*/ 	.dword	_ZN74_INTERNAL_bbd2e7ad_38_flash_fwd_hdim128_bf16_packgqa_sm90_cu_f3e6f9ee_30244cuda3std3__48in_placeE
	.align		8
        /*0038*/ 	.dword	_ZN74_INTERNAL_bbd2e7ad_38_flash_fwd_hdim128_bf16_packgqa_sm90_cu_f3e6f9ee_30244cuda3std6ranges3__45__cpo4swapE
	.align		8
        /*0040*/ 	.dword	_ZN74_INTERNAL_bbd2e7ad_38_flash_fwd_hdim128_bf16_packgqa_sm90_cu_f3e6f9ee_30244cuda3std6ranges3__45__cpo9iter_moveE
	.align		8
        /*0048*/ 	.dword	_ZN74_INTERNAL_bbd2e7ad_38_flash_fwd_hdim128_bf16_packgqa_sm90_cu_f3e6f9ee_30244cute7productE
	.align		8
        /*0050*/ 	.dword	_ZN74_INTERNAL_bbd2e7ad_38_flash_fwd_hdim128_bf16_packgqa_sm90_cu_f3e6f9ee_30244cute1_E


//--------------------- .text._ZN7cutlass13device_kernelIN5flash11enable_sm90INS1_16FlashAttnFwdSm90INS1_25CollectiveMainloopFwdSm90ILi2EN4cute5tupleIJNS5_1CILi1EEES8_S8_EEENS6_IJNS7_ILi128EEENS7_ILi176EEESA_EEELi128ENS_10bfloat16_tEfNS_4arch4Sm90ELb0ELb0ELb0ELb0ELb0ELb0ELb0ELb1ELb1ELb1ELb0ELb0EEENS1_21CollectiveEpilogueFwdINS6_IJSA_SA_SB_EEES9_SD_SF_Li256ELb0ELb1ELb0ELb0EEENS1_29StaticPersistentTileSchedulerILb0EEEEEEEEEvNT_6ParamsE --------------------------
	.section	.text._ZN7cutlass13device_kernelIN5flash11enable_sm90INS1_16FlashAttnFwdSm90INS1_25CollectiveMainloopFwdSm90ILi2EN4cute5tupleIJNS5_1CILi1EEES8_S8_EEENS6_IJNS7_ILi128EEENS7_ILi176EEESA_EEELi128ENS_10bfloat16_tEfNS_4arch4Sm90ELb0ELb0ELb0ELb0ELb0ELb0ELb0ELb1ELb1ELb1ELb0ELb0EEENS1_21CollectiveEpilogueFwdINS6_IJSA_SA_SB_EEES9_SD_SF_Li256ELb0ELb1ELb0ELb0EEENS1_29StaticPersistentTileSchedulerILb0EEEEEEEEEvNT_6ParamsE,"ax",@progbits
	.align	128
.text._ZN7cutlass13device_kernelIN5flash11enable_sm90INS1_16FlashAttnFwdSm90INS1_25CollectiveMainloopFwdSm90ILi2EN4cute5tupleIJNS5_1CILi1EEES8_S8_EEENS6_IJNS7_ILi128EEENS7_ILi176EEESA_EEELi128ENS_10bfloat16_tEfNS_4arch4Sm90ELb0ELb0ELb0ELb0ELb0ELb0ELb0ELb1ELb1ELb1ELb0ELb0EEENS1_21CollectiveEpilogueFwdINS6_IJSA_SA_SB_EEES9_SD_SF_Li256ELb0ELb1ELb0ELb0EEENS1_29StaticPersistentTileSchedulerILb0EEEEEEEEEvNT_6ParamsE:
        .type           _ZN7cutlass13device_kernelIN5flash11enable_sm90INS1_16FlashAttnFwdSm90INS1_25CollectiveMainloopFwdSm90ILi2EN4cute5tupleIJNS5_1CILi1EEES8_S8_EEENS6_IJNS7_ILi128EEENS7_ILi176EEESA_EEELi128ENS_10bfloat16_tEfNS_4arch4Sm90ELb0ELb0ELb0ELb0ELb0ELb0ELb0ELb1ELb1ELb1ELb0ELb0EEENS1_21CollectiveEpilogueFwdINS6_IJSA_SA_SB_EEES9_SD_SF_Li256ELb0ELb1ELb0ELb0EEENS1_29StaticPersistentTileSchedulerILb0EEEEEEEEEvNT_6ParamsE,@function
        .size           _ZN7cutlass13device_kernelIN5flash11enable_sm90INS1_16FlashAttnFwdSm90INS1_25CollectiveMainloopFwdSm90ILi2EN4cute5tupleIJNS5_1CILi1EEES8_S8_EEENS6_IJNS7_ILi128EEENS7_ILi176EEESA_EEELi128ENS_10bfloat16_tEfNS_4arch4Sm90ELb0ELb0ELb0ELb0ELb0ELb0ELb0ELb1ELb1ELb1ELb0ELb0EEENS1_21CollectiveEpilogueFwdINS6_IJSA_SA_SB_EEES9_SD_SF_Li256ELb0ELb1ELb0ELb0EEENS1_29StaticPersistentTileSchedulerILb0EEEEEEEEEvNT_6ParamsE,(.L_x_10 - _ZN7cutlass13device_kernelIN5flash11enable_sm90INS1_16FlashAttnFwdSm90INS1_25CollectiveMainloopFwdSm90ILi2EN4cute5tupleIJNS5_1CILi1EEES8_S8_EEENS6_IJNS7_ILi128EEENS7_ILi176EEESA_EEELi128ENS_10bfloat16_tEfNS_4arch4Sm90ELb0ELb0ELb0ELb0ELb0ELb0ELb0ELb1ELb1ELb1ELb0ELb0EEENS1_21CollectiveEpilogueFwdINS6_IJSA_SA_SB_EEES9_SD_SF_Li256ELb0ELb1ELb0ELb0EEENS1_29StaticPersistentTileSchedulerILb0EEEEEEEEEvNT_6ParamsE)
        .other          _ZN7cutlass13device_kernelIN5flash11enable_sm90INS1_16FlashAttnFwdSm90INS1_25CollectiveMainloopFwdSm90ILi2EN4cute5tupleIJNS5_1CILi1EEES8_S8_EEENS6_IJNS7_ILi128EEENS7_ILi176EEESA_EEELi128ENS_10bfloat16_tEfNS_4arch4Sm90ELb0ELb0ELb0ELb0ELb0ELb0ELb0ELb1ELb1ELb1ELb0ELb0EEENS1_21CollectiveEpilogueFwdINS6_IJSA_SA_SB_EEES9_SD_SF_Li256ELb0ELb1ELb0ELb0EEENS1_29StaticPersistentTileSchedulerILb0EEEEEEEEEvNT_6ParamsE,@"STO_CUDA_ENTRY STV_DEFAULT"
_ZN7cutlass13device_kernelIN5flash11enable_sm90INS1_16FlashAttnFwdSm90INS1_25CollectiveMainloopFwdSm90ILi2EN4cute5tupleIJNS5_1CILi1EEES8_S8_EEENS6_IJNS7_ILi128EEENS7_ILi176EEESA_EEELi128ENS_10bfloat16_tEfNS_4arch4Sm90ELb0ELb0ELb0ELb0ELb0ELb0ELb0ELb1ELb1ELb1ELb0ELb0EEENS1_21CollectiveEpilogueFwdINS6_IJSA_SA_SB_EEES9_SD_SF_Li256ELb0ELb1ELb0ELb0EEENS1_29StaticPersistentTileSchedulerILb0EEEEEEEEEvNT_6ParamsE:
[----:B------:R-:W-:Y:S01]  /*0000*/  LDC R1, c[0x0][0x37c] ;  /* 0x0000df00ff017b82 */ /* 0x000fe20000000800 */
[----:B------:R-:W-:Y:S05]  /*0010*/  EXIT ;  /* 0x000000000000794d */ /* 0x000fea0003800000 */
.L_x_0:
[----:B------:R-:W-:-:S00]  /*0020*/  BRA `(.L_x_0) ;  /* 0xfffffffc00fc7947 */ /* 0x000fc0000383ffff */
[----:B------:R-:W-:-:S00]  /*0030*/  NOP ;  /* 0x0000000000007918 */ /* 0x000fc00000000000 */
        /* <DEDUP_REMOVED lines=12> */
.L_x_10:


//--------------------- .text._ZN7cutlass13device_kernelIN5flash11enable_sm90INS1_16FlashAttnFwdSm90INS1_25CollectiveMainloopFwdSm90ILi2EN4cute5tupleIJNS5_1CILi2EEENS7_ILi1EEES9_EEENS6_IJNS7_ILi128EEENS7_ILi176EEESB_EEELi128ENS_10bfloat16_tEfNS_4arch4Sm90ELb0ELb0ELb0ELb0ELb0ELb0ELb0ELb1ELb1ELb1ELb0ELb0EEENS1_21CollectiveEpilogueFwdINS6_IJSB_SB_SC_EEESA_SE_SG_Li256ELb0ELb1ELb0ELb0EEENS1_29StaticPersistentTileSchedulerILb0EEEEEEEEEvNT_6ParamsE --------------------------
	.section	.text._ZN7cutlass13device_kernelIN5flash11enable_sm90INS1_16FlashAttnFwdSm90INS1_25CollectiveMainloopFwdSm90ILi2EN4cute5tupleIJNS5_1CILi2EEENS7_ILi1EEES9_EEENS6_IJNS7_ILi128EEENS7_ILi176EEESB_EEELi128ENS_10bfloat16_tEfNS_4arch4Sm90ELb0ELb0ELb0ELb0ELb0ELb0ELb0ELb1ELb1ELb1ELb0ELb0EEENS1_21CollectiveEpilogueFwdINS6_IJSB_SB_SC_EEESA_SE_SG_Li256ELb0ELb1ELb0ELb0EEENS1_29StaticPersistentTileSchedulerILb0EEEEEEEEEvNT_6ParamsE,"ax",@progbits
	.align	128
.text._ZN7cutlass13device_kernelIN5flash11enable_sm90INS1_16FlashAttnFwdSm90INS1_25CollectiveMainloopFwdSm90ILi2EN4cute5tupleIJNS5_1CILi2EEENS7_ILi1EEES9_EEENS6_IJNS7_ILi128EEENS7_ILi176EEESB_EEELi128ENS_10bfloat16_tEfNS_4arch4Sm90ELb0ELb0ELb0ELb0ELb0ELb0ELb0ELb1ELb1ELb1ELb0ELb0EEENS1_21CollectiveEpilogueFwdINS6_IJSB_SB_SC_EEESA_SE_SG_Li256ELb0ELb1ELb0ELb0EEENS1_29StaticPersistentTileSchedulerILb0EEEEEEEEEvNT_6ParamsE:
        .type           _ZN7cutlass13device_kernelIN5flash11enable_sm90INS1_16FlashAttnFwdSm90INS1_25CollectiveMainloopFwdSm90ILi2EN4cute5tupleIJNS5_1CILi2EEENS7_ILi1EEES9_EEENS6_IJNS7_ILi128EEENS7_ILi176EEESB_EEELi128ENS_10bfloat16_tEfNS_4arch4Sm90ELb0ELb0ELb0ELb0ELb0ELb0ELb0ELb1ELb1ELb1ELb0ELb0EEENS1_21CollectiveEpilogueFwdINS6_IJSB_SB_SC_EEESA_SE_SG_Li256ELb0ELb1ELb0ELb0EEENS1_29StaticPersistentTileSchedulerILb0EEEEEEEEEvNT_6ParamsE,@function
        .size           _ZN7cutlass13device_kernelIN5flash11enable_sm90INS1_16FlashAttnFwdSm90INS1_25CollectiveMainloopFwdSm90ILi2EN4cute5tupleIJNS5_1CILi2EEENS7_ILi1EEES9_EEENS6_IJNS7_ILi128EEENS7_ILi176EEESB_EEELi128ENS_10bfloat16_tEfNS_4arch4Sm90ELb0ELb0ELb0ELb0ELb0ELb0ELb0ELb1ELb1ELb1ELb0ELb0EEENS1_21CollectiveEpilogueFwdINS6_IJSB_SB_SC_EEESA_SE_SG_Li256ELb0ELb1ELb0ELb0EEENS1_29StaticPersistentTileSchedulerILb0EEEEEEEEEvNT_6ParamsE,(.L_x_11 - _ZN7cutlass13device_kernelIN5flash11enable_sm90INS1_16FlashAttnFwdSm90INS1_25CollectiveMainloopFwdSm90ILi2EN4cute5tupleIJNS5_1CILi2EEENS7_ILi1EEES9_EEENS6_IJNS7_ILi128EEENS7_ILi176EEESB_EEELi128ENS_10bfloat16_tEfNS_4arch4Sm90ELb0ELb0ELb0ELb0ELb0ELb0ELb0ELb1ELb1ELb1ELb0ELb0EEENS1_21CollectiveEpilogueFwdINS6_IJSB_SB_SC_EEESA_SE_SG_Li256ELb0ELb1ELb0ELb0EEENS1_29StaticPersistentTileSchedulerILb0EEEEEEEEEvNT_6ParamsE)
        .other          _ZN7cutlass13device_kernelIN5flash11enable_sm90INS1_16FlashAttnFwdSm90INS1_25CollectiveMainloopFwdSm90ILi2EN4cute5tupleIJNS5_1CILi2EEENS7_ILi1EEES9_EEENS6_IJNS7_ILi128EEENS7_ILi176EEESB_EEELi128ENS_10bfloat16_tEfNS_4arch4Sm90ELb0ELb0ELb0ELb0ELb0ELb0ELb0ELb1ELb1ELb1ELb0ELb0EEENS1_21CollectiveEpilogueFwdINS6_IJSB_SB_SC_EEESA_SE_SG_Li256ELb0ELb1ELb0ELb0EEENS1_29StaticPersistentTileSchedulerILb0EEEEEEEEEvNT_6ParamsE,@"STO_CUDA_ENTRY STV_DEFAULT"
_ZN7cutlass13device_kernelIN5flash11enable_sm90INS1_16FlashAttnFwdSm90INS1_25CollectiveMainloopFwdSm90ILi2EN4cute5tupleIJNS5_1CILi2EEENS7_ILi1EEES9_EEENS6_IJNS7_ILi128EEENS7_ILi176EEESB_EEELi128ENS_10bfloat16_tEfNS_4arch4Sm90ELb0ELb0ELb0ELb0ELb0ELb0ELb0ELb1ELb1ELb1ELb0ELb0EEENS1_21CollectiveEpilogueFwdINS6_IJSB_SB_SC_EEESA_SE_SG_Li256ELb0ELb1ELb0ELb0EEENS1_29StaticPersistentTileSchedulerILb0EEEEEEEEEvNT_6ParamsE:
[----:B------:R-:W-:Y:S01]  /*0000*/  LDC R1, c[0x0][0x37c] ;  /* 0x0000df00ff017b82 */ /* 0x000fe20000000800 */
[----:B------:R-:W-:Y:S05]  /*0010*/  EXIT ;  /* 0x000000000000794d */ /* 0x000fea0003800000 */
.L_x_1:
        /* <DEDUP_REMOVED lines=14> */
.L_x_11:


//--------------------- .text._ZN7cutlass13device_kernelIN5flash11enable_sm90INS1_16FlashAttnFwdSm90INS1_25CollectiveMainloopFwdSm90ILi2EN4cute5tupleIJNS5_1CILi1EEES8_S8_EEENS6_IJNS7_ILi128EEENS7_ILi176EEESA_EEELi128ENS_10bfloat16_tEfNS_4arch4Sm90ELb0ELb0ELb0ELb1ELb0ELb0ELb0ELb1ELb1ELb1ELb0ELb0EEENS1_21CollectiveEpilogueFwdINS6_IJSA_SA_SB_EEES9_SD_SF_Li256ELb1ELb1ELb0ELb0EEENS1_36VarlenDynamicPersistentTileSchedulerILi128ELi176ELi256ELi128ELb0ELb1ELb1ELb0ELb1ELb1EEEEEEEEEvNT_6ParamsE --------------------------
	.section	.text._ZN7cutlass13device_kernelIN5flash11enable_sm90INS1_16FlashAttnFwdSm90INS1_25CollectiveMainloopFwdSm90ILi2EN4cute5tupleIJNS5_1CILi1EEES8_S8_EEENS6_IJNS7_ILi128EEENS7_ILi176EEESA_EEELi128ENS_10bfloat16_tEfNS_4arch4Sm90ELb0ELb0ELb0ELb1ELb0ELb0ELb0ELb1ELb1ELb1ELb0ELb0EEENS1_21CollectiveEpilogueFwdINS6_IJSA_SA_SB_EEES9_SD_SF_Li256ELb1ELb1ELb0ELb0EEENS1_36VarlenDynamicPersistentTileSchedulerILi128ELi176ELi256ELi128ELb0ELb1ELb1ELb0ELb1ELb1EEEEEEEEEvNT_6ParamsE,"ax",@progbits
	.align	128
.text._ZN7cutlass13device_kernelIN5flash11enable_sm90INS1_16FlashAttnFwdSm90INS1_25CollectiveMainloopFwdSm90ILi2EN4cute5tupleIJNS5_1CILi1EEES8_S8_EEENS6_IJNS7_ILi128EEENS7_ILi176EEESA_EEELi128ENS_10bfloat16_tEfNS_4arch4Sm90ELb0ELb0ELb0ELb1ELb0ELb0ELb0ELb1ELb1ELb1ELb0ELb0EEENS1_21CollectiveEpilogueFwdINS6_IJSA_SA_SB_EEES9_SD_SF_Li256ELb1ELb1ELb0ELb0EEENS1_36VarlenDynamicPersistentTileSchedulerILi128ELi176ELi256ELi128ELb0ELb1ELb1ELb0ELb1ELb1EEEEEEEEEvNT_6ParamsE:
        .type           _ZN7cutlass13device_kernelIN5flash11enable_sm90INS1_16FlashAttnFwdSm90INS1_25CollectiveMainloopFwdSm90ILi2EN4cute5tupleIJNS5_1CILi1EEES8_S8_EEENS6_IJNS7_ILi128EEENS7_ILi176EEESA_EEELi128ENS_10bfloat16_tEfNS_4arch4Sm90ELb0ELb0ELb0ELb1ELb0ELb0ELb0ELb1ELb1ELb1ELb0ELb0EEENS1_21CollectiveEpilogueFwdINS6_IJSA_SA_SB_EEES9_SD_SF_Li256ELb1ELb1ELb0ELb0EEENS1_36VarlenDynamicPersistentTileSchedulerILi128ELi176ELi256ELi128ELb0ELb1ELb1ELb0ELb1ELb1EEEEEEEEEvNT_6ParamsE,@function
        .size           _ZN7cutlass13device_kernelIN5flash11enable_sm90INS1_16FlashAttnFwdSm90INS1_25CollectiveMainloopFwdSm90ILi2EN4cute5tupleIJNS5_1CILi1EEES8_S8_EEENS6_IJNS7_ILi128EEENS7_ILi176EEESA_EEELi128ENS_10bfloat16_tEfNS_4arch4Sm90ELb0ELb0ELb0ELb1ELb0ELb0ELb0ELb1ELb1ELb1ELb0ELb0EEENS1_21CollectiveEpilogueFwdINS6_IJSA_SA_SB_EEES9_SD_SF_Li256ELb1ELb1ELb0ELb0EEENS1_36VarlenDynamicPersistentTileSchedulerILi128ELi176ELi256ELi128ELb0ELb1ELb1ELb0ELb1ELb1EEEEEEEEEvNT_6ParamsE,(.L_x_12 - _ZN7cutlass13device_kernelIN5flash11enable_sm90INS1_16FlashAttnFwdSm90INS1_25CollectiveMainloopFwdSm90ILi2EN4cute5tupleIJNS5_1CILi1EEES8_S8_EEENS6_IJNS7_ILi128EEENS7_ILi176EEESA_EEELi128ENS_10bfloat16_tEfNS_4arch4Sm90ELb0ELb0ELb0ELb1ELb0ELb0ELb0ELb1ELb1ELb1ELb0ELb0EEENS1_21CollectiveEpilogueFwdINS6_IJSA_SA_SB_EEES9_SD_SF_Li256ELb1ELb1ELb0ELb0EEENS1_36VarlenDynamicPersistentTileSchedulerILi128ELi176ELi256ELi128ELb0ELb1ELb1ELb0ELb1ELb1EEEEEEEEEvNT_6ParamsE)
        .other          _ZN7cutlass13device_kernelIN5flash11enable_sm90INS1_16FlashAttnFwdSm90INS1_25CollectiveMainloopFwdSm90ILi2EN4cute5tupleIJNS5_1CILi1EEES8_S8_EEENS6_IJNS7_ILi128EEENS7_ILi176EEESA_EEELi128ENS_10bfloat16_tEfNS_4arch4Sm90ELb0ELb0ELb0ELb1ELb0ELb0ELb0ELb1ELb1ELb1ELb0ELb0EEENS1_21CollectiveEpilogueFwdINS6_IJSA_SA_SB_EEES9_SD_SF_Li256ELb1ELb1ELb0ELb0EEENS1_36VarlenDynamicPersistentTileSchedulerILi128ELi176ELi256ELi128ELb0ELb1ELb1ELb0ELb1ELb1EEEEEEEEEvNT_6ParamsE,@"STO_CUDA_ENTRY STV_DEFAULT"
_ZN7cutlass13device_kernelIN5flash11enable_sm90INS1_16FlashAttnFwdSm90INS1_25CollectiveMainloopFwdSm90ILi2EN4cute5tupleIJNS5_1CILi1EEES8_S8_EEENS6_IJNS7_ILi128EEENS7_ILi176EEESA_EEELi128ENS_10bfloat16_tEfNS_4arch4Sm90ELb0ELb0ELb0ELb1ELb0ELb0ELb0ELb1ELb1ELb1ELb0ELb0EEENS1_21CollectiveEpilogueFwdINS6_IJSA_SA_SB_EEES9_SD_SF_Li256ELb1ELb1ELb0ELb0EEENS1_36VarlenDynamicPersistentTileSchedulerILi128ELi176ELi256ELi128ELb0ELb1ELb1ELb0ELb1ELb1EEEEEEEEEvNT_6ParamsE:
[----:B------:R-:W-:Y:S01]  /*0000*/  LDC R1, c[0x0][0x37c] ;  /* 0x0000df00ff017b82 */ /* 0x000fe20000000800 */
[----:B------:R-:W-:Y:S05]  /*0010*/  EXIT ;  /* 0x000000000000794d */ /* 0x000fea0003800000 */
.L_x_2:
        /* <DEDUP_REMOVED lines=14> */
.L_x_12:


//--------------------- .text._ZN7cutlass13device_kernelIN5flash11enable_sm90INS1_16FlashAttnFwdSm90INS1_25CollectiveMainloopFwdSm90ILi2EN4cute5tupleIJNS5_1CILi1EEES8_S8_EEENS6_IJNS7_ILi128EEENS7_ILi176EEESA_EEELi128ENS_10bfloat16_tEfNS_4arch4Sm90ELb0ELb0ELb0ELb1ELb0ELb1ELb0ELb1ELb1ELb1ELb0ELb0EEENS1_21CollectiveEpilogueFwdINS6_IJSA_SA_SB_EEES9_SD_SF_Li256ELb1ELb1ELb0ELb0EEENS1_36VarlenDynamicPersistentTileSchedulerILi128ELi176ELi256ELi128ELb0ELb1ELb1ELb0ELb1ELb1EEEEEEEEEvNT_6ParamsE --------------------------
	.section	.text._ZN7cutlass13device_kernelIN5flash11enable_sm90INS1_16FlashAttnFwdSm90INS1_25CollectiveMainloopFwdSm90ILi2EN4cute5tupleIJNS5_1CILi1EEES8_S8_EEENS6_IJNS7_ILi128EEENS7_ILi176EEESA_EEELi128ENS_10bfloat16_tEfNS_4arch4Sm90ELb0ELb0ELb0ELb1ELb0ELb1ELb0ELb1ELb1ELb1ELb0ELb0EEENS1_21CollectiveEpilogueFwdINS6_IJSA_SA_SB_EEES9_SD_SF_Li256ELb1ELb1ELb0ELb0EEENS1_36VarlenDynamicPersistentTileSchedulerILi128ELi176ELi256ELi128ELb0ELb1ELb1ELb0ELb1ELb1EEEEEEEEEvNT_6ParamsE,"ax",@progbits
	.align	128
.text._ZN7cutlass13device_kernelIN5flash11enable_sm90INS1_16FlashAttnFwdSm90INS1_25CollectiveMainloopFwdSm90ILi2EN4cute5tupleIJNS5_1CILi1EEES8_S8_EEENS6_IJNS7_ILi128EEENS7_ILi176EEESA_EEELi128ENS_10bfloat16_tEfNS_4arch4Sm90ELb0ELb0ELb0ELb1ELb0ELb1ELb0ELb1ELb1ELb1ELb0ELb0EEENS1_21CollectiveEpilogueFwdINS6_IJSA_SA_SB_EEES9_SD_SF_Li256ELb1ELb1ELb0ELb0EEENS1_36VarlenDynamicPersistentTileSchedulerILi128ELi176ELi256ELi128ELb0ELb1ELb1ELb0ELb1ELb1EEEEEEEEEvNT_6ParamsE:
        .type           _ZN7cutlass13device_kernelIN5flash11enable_sm90INS1_16FlashAttnFwdSm90INS1_25CollectiveMainloopFwdSm90ILi2EN4cute5tupleIJNS5_1CILi1EEES8_S8_EEENS6_IJNS7_ILi128EEENS7_ILi176EEESA_EEELi128ENS_10bfloat16_tEfNS_4arch4Sm90ELb0ELb0ELb0ELb1ELb0ELb1ELb0ELb1ELb1ELb1ELb0ELb0EEENS1_21CollectiveEpilogueFwdINS6_IJSA_SA_SB_EEES9_SD_SF_Li256ELb1ELb1ELb0ELb0EEENS1_36VarlenDynamicPersistentTileSchedulerILi128ELi176ELi256ELi128ELb0ELb1ELb1ELb0ELb1ELb1EEEEEEEEEvNT_6ParamsE,@function
        .size           _ZN7cutlass13device_kernelIN5flash11enable_sm90INS1_16FlashAttnFwdSm90INS1_25CollectiveMainloopFwdSm90ILi2EN4cute5tupleIJNS5_1CILi1EEES8_S8_EEENS6_IJNS7_ILi128EEENS7_ILi176EEESA_EEELi128ENS_10bfloat16_tEfNS_4arch4Sm90ELb0ELb0ELb0ELb1ELb0ELb1ELb0ELb1ELb1ELb1ELb0ELb0EEENS1_21CollectiveEpilogueFwdINS6_IJSA_SA_SB_EEES9_SD_SF_Li256ELb1ELb1ELb0ELb0EEENS1_36VarlenDynamicPersistentTileSchedulerILi128ELi176ELi256ELi128ELb0ELb1ELb1ELb0ELb1ELb1EEEEEEEEEvNT_6ParamsE,(.L_x_13 - _ZN7cutlass13device_kernelIN5flash11enable_sm90INS1_16FlashAttnFwdSm90INS1_25CollectiveMainloopFwdSm90ILi2EN4cute5tupleIJNS5_1CILi1EEES8_S8_EEENS6_IJNS7_ILi128EEENS7_ILi176EEESA_EEELi128ENS_10bfloat16_tEfNS_4arch4Sm90ELb0ELb0ELb0ELb1ELb0ELb1ELb0ELb1ELb1ELb1ELb0ELb0EEENS1_21CollectiveEpilogueFwdINS6_IJSA_SA_SB_EEES9_SD_SF_Li256ELb1ELb1ELb0ELb0EEENS1_36VarlenDynamicPersistentTileSchedulerILi128ELi176ELi256ELi128ELb0ELb1ELb1ELb0ELb1ELb1EEEEEEEEEvNT_6ParamsE)
        .other          _ZN7cutlass13device_kernelIN5flash11enable_sm90INS1_16FlashAttnFwdSm90INS1_25CollectiveMainloopFwdSm90ILi2EN4cute5tupleIJNS5_1CILi1EEES8_S8_EEENS6_IJNS7_ILi128EEENS7_ILi176EEESA_EEELi128ENS_10bfloat16_tEfNS_4arch4Sm90ELb0ELb0ELb0ELb1ELb0ELb1ELb0ELb1ELb1ELb1ELb0ELb0EEENS1_21CollectiveEpilogueFwdINS6_IJSA_SA_SB_EEES9_SD_SF_Li256ELb1ELb1ELb0ELb0EEENS1_36VarlenDynamicPersistentTileSchedulerILi128ELi176ELi256ELi128ELb0ELb1ELb1ELb0ELb1ELb1EEEEEEEEEvNT_6ParamsE,@"STO_CUDA_ENTRY STV_DEFAULT"
_ZN7cutlass13device_kernelIN5flash11enable_sm90INS1_16FlashAttnFwdSm90INS1_25CollectiveMainloopFwdSm90ILi2EN4cute5tupleIJNS5_1CILi1EEES8_S8_EEENS6_IJNS7_ILi128EEENS7_ILi176EEESA_EEELi128ENS_10bfloat16_tEfNS_4arch4Sm90ELb0ELb0ELb0ELb1ELb0ELb1ELb0ELb1ELb1ELb1ELb0ELb0EEENS1_21CollectiveEpilogueFwdINS6_IJSA_SA_SB_EEES9_SD_SF_Li256ELb1ELb1ELb0ELb0EEENS1_36VarlenDynamicPersistentTileSchedulerILi128ELi176ELi256ELi128ELb0ELb1ELb1ELb0ELb1ELb1EEEEEEEEEvNT_6ParamsE:
[----:B------:R-:W-:Y:S01]  /*0000*/  LDC R1, c[0x0][0x37c] ;  /* 0x0000df00ff017b82 */ /* 0x000fe20000000800 */
[----:B------:R-:W-:Y:S05]  /*0010*/  EXIT ;  /* 0x000000000000794d */ /* 0x000fea0003800000 */
.L_x_3:
        /* <DEDUP_REMOVED lines=14> */
.L_x_13:


//--------------------- .text._ZN7cutlass13device_kernelIN5flash11enable_sm90INS1_16FlashAttnFwdSm90INS1_25CollectiveMainloopFwdSm90ILi2EN4cute5tupleIJNS5_1CILi1EEES8_S8_EEENS6_IJNS7_ILi128EEESA_SA_EEELi128ENS_10bfloat16_tEfNS_4arch4Sm90ELb0ELb1ELb0ELb0ELb0ELb0ELb0ELb1ELb1ELb1ELb0ELb0EEENS1_21CollectiveEpilogueFwdISB_S9_SC_SE_Li256ELb0ELb1ELb0ELb0EEENS1_30DynamicPersistentTileSchedulerILi256ELi128ELb0ELb1ELb1EEEEEEEEEvNT_6ParamsE --------------------------
	.section	.text._ZN7cutlass13device_kernelIN5flash11enable_sm90INS1_16FlashAttnFwdSm90INS1_25CollectiveMainloopFwdSm90ILi2EN4cute5tupleIJNS5_1CILi1EEES8_S8_EEENS6_IJNS7_ILi128EEESA_SA_EEELi128ENS_10bfloat16_tEfNS_4arch4Sm90ELb0ELb1ELb0ELb0ELb0ELb0ELb0ELb1ELb1ELb1ELb0ELb0EEENS1_21CollectiveEpilogueFwdISB_S9_SC_SE_Li256ELb0ELb1ELb0ELb0EEENS1_30DynamicPersistentTileSchedulerILi256ELi128ELb0ELb1ELb1EEEEEEEEEvNT_6ParamsE,"ax",@progbits
	.align	128
.text._ZN7cutlass13device_kernelIN5flash11enable_sm90INS1_16FlashAttnFwdSm90INS1_25CollectiveMainloopFwdSm90ILi2EN4cute5tupleIJNS5_1CILi1EEES8_S8_EEENS6_IJNS7_ILi128EEESA_SA_EEELi128ENS_10bfloat16_tEfNS_4arch4Sm90ELb0ELb1ELb0ELb0ELb0ELb0ELb0ELb1ELb1ELb1ELb0ELb0EEENS1_21CollectiveEpilogueFwdISB_S9_SC_SE_Li256ELb0ELb1ELb0ELb0EEENS1_30DynamicPersistentTileSchedulerILi256ELi128ELb0ELb1ELb1EEEEEEEEEvNT_6ParamsE:
        .type           _ZN7cutlass13device_kernelIN5flash11enable_sm90INS1_16FlashAttnFwdSm90INS1_25CollectiveMainloopFwdSm90ILi2EN4cute5tupleIJNS5_1CILi1EEES8_S8_EEENS6_IJNS7_ILi128EEESA_SA_EEELi128ENS_10bfloat16_tEfNS_4arch4Sm90ELb0ELb1ELb0ELb0ELb0ELb0ELb0ELb1ELb1ELb1ELb0ELb0EEENS1_21CollectiveEpilogueFwdISB_S9_SC_SE_Li256ELb0ELb1ELb0ELb0EEENS1_30DynamicPersistentTileSchedulerILi256ELi128ELb0ELb1ELb1EEEEEEEEEvNT_6ParamsE,@function
        .size           _ZN7cutlass13device_kernelIN5flash11enable_sm90INS1_16FlashAttnFwdSm90INS1_25CollectiveMainloopFwdSm90ILi2EN4cute5tupleIJNS5_1CILi1EEES8_S8_EEENS6_IJNS7_ILi128EEESA_SA_EEELi128ENS_10bfloat16_tEfNS_4arch4Sm90ELb0ELb1ELb0ELb0ELb0ELb0ELb0ELb1ELb1ELb1ELb0ELb0EEENS1_21CollectiveEpilogueFwdISB_S9_SC_SE_Li256ELb0ELb1ELb0ELb0EEENS1_30DynamicPersistentTileSchedulerILi256ELi128ELb0ELb1ELb1EEEEEEEEEvNT_6ParamsE,(.L_x_14 - _ZN7cutlass13device_kernelIN5flash11enable_sm90INS1_16FlashAttnFwdSm90INS1_25CollectiveMainloopFwdSm90ILi2EN4cute5tupleIJNS5_1CILi1EEES8_S8_EEENS6_IJNS7_ILi128EEESA_SA_EEELi128ENS_10bfloat16_tEfNS_4arch4Sm90ELb0ELb1ELb0ELb0ELb0ELb0ELb0ELb1ELb1ELb1ELb0ELb0EEENS1_21CollectiveEpilogueFwdISB_S9_SC_SE_Li256ELb0ELb1ELb0ELb0EEENS1_30DynamicPersistentTileSchedulerILi256ELi128ELb0ELb1ELb1EEEEEEEEEvNT_6ParamsE)
        .other          _ZN7cutlass13device_kernelIN5flash11enable_sm90INS1_16FlashAttnFwdSm90INS1_25CollectiveMainloopFwdSm90ILi2EN4cute5tupleIJNS5_1CILi1EEES8_S8_EEENS6_IJNS7_ILi128EEESA_SA_EEELi128ENS_10bfloat16_tEfNS_4arch4Sm90ELb0ELb1ELb0ELb0ELb0ELb0ELb0ELb1ELb1ELb1ELb0ELb0EEENS1_21CollectiveEpilogueFwdISB_S9_SC_SE_Li256ELb0ELb1ELb0ELb0EEENS1_30DynamicPersistentTileSchedulerILi256ELi128ELb0ELb1ELb1EEEEEEEEEvNT_6ParamsE,@"STO_CUDA_ENTRY STV_DEFAULT"
_ZN7cutlass13device_kernelIN5flash11enable_sm90INS1_16FlashAttnFwdSm90INS1_25CollectiveMainloopFwdSm90ILi2EN4cute5tupleIJNS5_1CILi1EEES8_S8_EEENS6_IJNS7_ILi128EEESA_SA_EEELi128ENS_10bfloat16_tEfNS_4arch4Sm90ELb0ELb1ELb0ELb0ELb0ELb0ELb0ELb1ELb1ELb1ELb0ELb0EEENS1_21CollectiveEpilogueFwdISB_S9_SC_SE_Li256ELb0ELb1ELb0ELb0EEENS1_30DynamicPersistentTileSchedulerILi256ELi128ELb0ELb1ELb1EEEEEEEEEvNT_6ParamsE:
[----:B------:R-:W-:Y:S01]  /*0000*/  LDC R1, c[0x0][0x37c] ;  /* 0x0000df00ff017b82 */ /* 0x000fe20000000800 */
[----:B------:R-:W-:Y:S05]  /*0010*/  EXIT ;  /* 0x000000000000794d */ /* 0x000fea0003800000 */
.L_x_4:
        /* <DEDUP_REMOVED lines=14> */
.L_x_14:


//--------------------- .text._ZN7cutlass13device_kernelIN5flash11enable_sm90INS1_16FlashAttnFwdSm90INS1_25CollectiveMainloopFwdSm90ILi2EN4cute5tupleIJNS5_1CILi1EEES8_S8_EEENS6_IJNS7_ILi128EEESA_SA_EEELi128ENS_10bfloat16_tEfNS_4arch4Sm90ELb0ELb1ELb0ELb1ELb0ELb0ELb0ELb1ELb1ELb1ELb0ELb0EEENS1_21CollectiveEpilogueFwdISB_S9_SC_SE_Li256ELb1ELb1ELb0ELb0EEENS1_36VarlenDynamicPersistentTileSchedulerILi128ELi128ELi256ELi128ELb0ELb1ELb1ELb1ELb0ELb1EEEEEEEEEvNT_6ParamsE --------------------------
	.section	.text._ZN7cutlass13device_kernelIN5flash11enable_sm90INS1_16FlashAttnFwdSm90INS1_25CollectiveMainloopFwdSm90ILi2EN4cute5tupleIJNS5_1CILi1EEES8_S8_EEENS6_IJNS7_ILi128EEESA_SA_EEELi128ENS_10bfloat16_tEfNS_4arch4Sm90ELb0ELb1ELb0ELb1ELb0ELb0ELb0ELb1ELb1ELb1ELb0ELb0EEENS1_21CollectiveEpilogueFwdISB_S9_SC_SE_Li256ELb1ELb1ELb0ELb0EEENS1_36VarlenDynamicPersistentTileSchedulerILi128ELi128ELi256ELi128ELb0ELb1ELb1ELb1ELb0ELb1EEEEEEEEEvNT_6ParamsE,"ax",@progbits
	.align	128
.text._ZN7cutlass13device_kernelIN5flash11enable_sm90INS1_16FlashAttnFwdSm90INS1_25CollectiveMainloopFwdSm90ILi2EN4cute5tupleIJNS5_1CILi1EEES8_S8_EEENS6_IJNS7_ILi128EEESA_SA_EEELi128ENS_10bfloat16_tEfNS_4arch4Sm90ELb0ELb1ELb0ELb1ELb0ELb0ELb0ELb1ELb1ELb1ELb0ELb0EEENS1_21CollectiveEpilogueFwdISB_S9_SC_SE_Li256ELb1ELb1ELb0ELb0EEENS1_36VarlenDynamicPersistentTileSchedulerILi128ELi128ELi256ELi128ELb0ELb1ELb1ELb1ELb0ELb1EEEEEEEEEvNT_6ParamsE:
        .type           _ZN7cutlass13device_kernelIN5flash11enable_sm90INS1_16FlashAttnFwdSm90INS1_25CollectiveMainloopFwdSm90ILi2EN4cute5tupleIJNS5_1CILi1EEES8_S8_EEENS6_IJNS7_ILi128EEESA_SA_EEELi128ENS_10bfloat16_tEfNS_4arch4Sm90ELb0ELb1ELb0ELb1ELb0ELb0ELb0ELb1ELb1ELb1ELb0ELb0EEENS1_21CollectiveEpilogueFwdISB_S9_SC_SE_Li256ELb1ELb1ELb0ELb0EEENS1_36VarlenDynamicPersistentTileSchedulerILi128ELi128ELi256ELi128ELb0ELb1ELb1ELb1ELb0ELb1EEEEEEEEEvNT_6ParamsE,@function
        .size           _ZN7cutlass13device_kernelIN5flash11enable_sm90INS1_16FlashAttnFwdSm90INS1_25CollectiveMainloopFwdSm90ILi2EN4cute5tupleIJNS5_1CILi1EEES8_S8_EEENS6_IJNS7_ILi128EEESA_SA_EEELi128ENS_10bfloat16_tEfNS_4arch4Sm90ELb0ELb1ELb0ELb1ELb0ELb0ELb0ELb1ELb1ELb1ELb0ELb0EEENS1_21CollectiveEpilogueFwdISB_S9_SC_SE_Li256ELb1ELb1ELb0ELb0EEENS1_36VarlenDynamicPersistentTileSchedulerILi128ELi128ELi256ELi128ELb0ELb1ELb1ELb1ELb0ELb1EEEEEEEEEvNT_6ParamsE,(.L_x_15 - _ZN7cutlass13device_kernelIN5flash11enable_sm90INS1_16FlashAttnFwdSm90INS1_25CollectiveMainloopFwdSm90ILi2EN4cute5tupleIJNS5_1CILi1EEES8_S8_EEENS6_IJNS7_ILi128EEESA_SA_EEELi128ENS_10bfloat16_tEfNS_4arch4Sm90ELb0ELb1ELb0ELb1ELb0ELb0ELb0ELb1ELb1ELb1ELb0ELb0EEENS1_21CollectiveEpilogueFwdISB_S9_SC_SE_Li256ELb1ELb1ELb0ELb0EEENS1_36VarlenDynamicPersistentTileSchedulerILi128ELi128ELi256ELi128ELb0ELb1ELb1ELb1ELb0ELb1EEEEEEEEEvNT_6ParamsE)
        .other          _ZN7cutlass13device_kernelIN5flash11enable_sm90INS1_16FlashAttnFwdSm90INS1_25CollectiveMainloopFwdSm90ILi2EN4cute5tupleIJNS5_1CILi1EEES8_S8_EEENS6_IJNS7_ILi128EEESA_SA_EEELi128ENS_10bfloat16_tEfNS_4arch4Sm90ELb0ELb1ELb0ELb1ELb0ELb0ELb0ELb1ELb1ELb1ELb0ELb0EEENS1_21CollectiveEpilogueFwdISB_S9_SC_SE_Li256ELb1ELb1ELb0ELb0EEENS1_36VarlenDynamicPersistentTileSchedulerILi128ELi128ELi256ELi128ELb0ELb1ELb1ELb1ELb0ELb1EEEEEEEEEvNT_6ParamsE,@"STO_CUDA_ENTRY STV_DEFAULT"
_ZN7cutlass13device_kernelIN5flash11enable_sm90INS1_16FlashAttnFwdSm90INS1_25CollectiveMainloopFwdSm90ILi2EN4cute5tupleIJNS5_1CILi1EEES8_S8_EEENS6_IJNS7_ILi128EEESA_SA_EEELi128ENS_10bfloat16_tEfNS_4arch4Sm90ELb0ELb1ELb0ELb1ELb0ELb0ELb0ELb1ELb1ELb1ELb0ELb0EEENS1_21CollectiveEpilogueFwdISB_S9_SC_SE_Li256ELb1ELb1ELb0ELb0EEENS1_36VarlenDynamicPersistentTileSchedulerILi128ELi128ELi256ELi128ELb0ELb1ELb1ELb1ELb0ELb1EEEEEEEEEvNT_6ParamsE:
[----:B------:R-:W-:Y:S01]  /*0000*/  LDC R1, c[0x0][0x37c] ;  /* 0x0000df00ff017b82 */ /* 0x000fe20000000800 */
[----:B------:R-:W-:Y:S05]  /*0010*/  EXIT ;  /* 0x000000000000794d */ /* 0x000fea0003800000 */
.L_x_5:
        /* <DEDUP_REMOVED lines=14> */
.L_x_15:


//--------------------- .text._ZN7cutlass13device_kernelIN5flash11enable_sm90INS1_16FlashAttnFwdSm90INS1_25CollectiveMainloopFwdSm90ILi2EN4cute5tupleIJNS5_1CILi1EEES8_S8_EEENS6_IJNS7_ILi128EEESA_SA_EEELi128ENS_10bfloat16_tEfNS_4arch4Sm90ELb0ELb1ELb0ELb1ELb0ELb1ELb0ELb1ELb1ELb1ELb0ELb0EEENS1_21CollectiveEpilogueFwdISB_S9_SC_SE_Li256ELb1ELb1ELb0ELb0EEENS1_36VarlenDynamicPersistentTileSchedulerILi128ELi128ELi256ELi128ELb0ELb1ELb1ELb1ELb0ELb1EEEEEEEEEvNT_6ParamsE --------------------------
	.section	.text._ZN7cutlass13device_kernelIN5flash11enable_sm90INS1_16FlashAttnFwdSm90INS1_25CollectiveMainloopFwdSm90ILi2EN4cute5tupleIJNS5_1CILi1EEES8_S8_EEENS6_IJNS7_ILi128EEESA_SA_EEELi128ENS_10bfloat16_tEfNS_4arch4Sm90ELb0ELb1ELb0ELb1ELb0ELb1ELb0ELb1ELb1ELb1ELb0ELb0EEENS1_21CollectiveEpilogueFwdISB_S9_SC_SE_Li256ELb1ELb1ELb0ELb0EEENS1_36VarlenDynamicPersistentTileSchedulerILi128ELi128ELi256ELi128ELb0ELb1ELb1ELb1ELb0ELb1EEEEEEEEEvNT_6ParamsE,"ax",@progbits
	.align	128
.text._ZN7cutlass13device_kernelIN5flash11enable_sm90INS1_16FlashAttnFwdSm90INS1_25CollectiveMainloopFwdSm90ILi2EN4cute5tupleIJNS5_1CILi1EEES8_S8_EEENS6_IJNS7_ILi128EEESA_SA_EEELi128ENS_10bfloat16_tEfNS_4arch4Sm90ELb0ELb1ELb0ELb1ELb0ELb1ELb0ELb1ELb1ELb1ELb0ELb0EEENS1_21CollectiveEpilogueFwdISB_S9_SC_SE_Li256ELb1ELb1ELb0ELb0EEENS1_36VarlenDynamicPersistentTileSchedulerILi128ELi128ELi256ELi128ELb0ELb1ELb1ELb1ELb0ELb1EEEEEEEEEvNT_6ParamsE:
        .type           _ZN7cutlass13device_kernelIN5flash11enable_sm90INS1_16FlashAttnFwdSm90INS1_25CollectiveMainloopFwdSm90ILi2EN4cute5tupleIJNS5_1CILi1EEES8_S8_EEENS6_IJNS7_ILi128EEESA_SA_EEELi128ENS_10bfloat16_tEfNS_4arch4Sm90ELb0ELb1ELb0ELb1ELb0ELb1ELb0ELb1ELb1ELb1ELb0ELb0EEENS1_21CollectiveEpilogueFwdISB_S9_SC_SE_Li256ELb1ELb1ELb0ELb0EEENS1_36VarlenDynamicPersistentTileSchedulerILi128ELi128ELi256ELi128ELb0ELb1ELb1ELb1ELb0ELb1EEEEEEEEEvNT_6ParamsE,@function
        .size           _ZN7cutlass13device_kernelIN5flash11enable_sm90INS1_16FlashAttnFwdSm90INS1_25CollectiveMainloopFwdSm90ILi2EN4cute5tupleIJNS5_1CILi1EEES8_S8_EEENS6_IJNS7_ILi128EEESA_SA_EEELi128ENS_10bfloat16_tEfNS_4arch4Sm90ELb0ELb1ELb0ELb1ELb0ELb1ELb0ELb1ELb1ELb1ELb0ELb0EEENS1_21CollectiveEpilogueFwdISB_S9_SC_SE_Li256ELb1ELb1ELb0ELb0EEENS1_36VarlenDynamicPersistentTileSchedulerILi128ELi128ELi256ELi128ELb0ELb1ELb1ELb1ELb0ELb1EEEEEEEEEvNT_6ParamsE,(.L_x_16 - _ZN7cutlass13device_kernelIN5flash11enable_sm90INS1_16FlashAttnFwdSm90INS1_25CollectiveMainloopFwdSm90ILi2EN4cute5tupleIJNS5_1CILi1EEES8_S8_EEENS6_IJNS7_ILi128EEESA_SA_EEELi128ENS_10bfloat16_tEfNS_4arch4Sm90ELb0ELb1ELb0ELb1ELb0ELb1ELb0ELb1ELb1ELb1ELb0ELb0EEENS1_21CollectiveEpilogueFwdISB_S9_SC_SE_Li256ELb1ELb1ELb0ELb0EEENS1_36VarlenDynamicPersistentTileSchedulerILi128ELi128ELi256ELi128ELb0ELb1ELb1ELb1ELb0ELb1EEEEEEEEEvNT_6ParamsE)
        .other          _ZN7cutlass13device_kernelIN5flash11enable_sm90INS1_16FlashAttnFwdSm90INS1_25CollectiveMainloopFwdSm90ILi2EN4cute5tupleIJNS5_1CILi1EEES8_S8_EEENS6_IJNS7_ILi128EEESA_SA_EEELi128ENS_10bfloat16_tEfNS_4arch4Sm90ELb0ELb1ELb0ELb1ELb0ELb1ELb0ELb1ELb1ELb1ELb0ELb0EEENS1_21CollectiveEpilogueFwdISB_S9_SC_SE_Li256ELb1ELb1ELb0ELb0EEENS1_36VarlenDynamicPersistentTileSchedulerILi128ELi128ELi256ELi128ELb0ELb1ELb1ELb1ELb0ELb1EEEEEEEEEvNT_6ParamsE,@"STO_CUDA_ENTRY STV_DEFAULT"
_ZN7cutlass13device_kernelIN5flash11enable_sm90INS1_16FlashAttnFwdSm90INS1_25CollectiveMainloopFwdSm90ILi2EN4cute5tupleIJNS5_1CILi1EEES8_S8_EEENS6_IJNS7_ILi128EEESA_SA_EEELi128ENS_10bfloat16_tEfNS_4arch4Sm90ELb0ELb1ELb0ELb1ELb0ELb1ELb0ELb1ELb1ELb1ELb0ELb0EEENS1_21CollectiveEpilogueFwdISB_S9_SC_SE_Li256ELb1ELb1ELb0ELb0EEENS1_36VarlenDynamicPersistentTileSchedulerILi128ELi128ELi256ELi128ELb0ELb1ELb1ELb1ELb0ELb1EEEEEEEEEvNT_6ParamsE:
[----:B------:R-:W-:Y:S01]  /*0000*/  LDC R1, c[0x0][0x37c] ;  /* 0x0000df00ff017b82 */ /* 0x000fe20000000800 */
[----:B------:R-:W-:Y:S05]  /*0010*/  EXIT ;  /* 0x000000000000794d */ /* 0x000fea0003800000 */
.L_x_6:
        /* <DEDUP_REMOVED lines=14> */
.L_x_16:


//--------------------- .text._ZN7cutlass13device_kernelIN5flash11enable_sm90INS1_16FlashAttnFwdSm90INS1_25CollectiveMainloopFwdSm90ILi2EN4cute5tupleIJNS5_1CILi1EEES8_S8_EEENS6_IJNS7_ILi128EEESA_SA_EEELi128ENS_10bfloat16_tEfNS_4arch4Sm90ELb1ELb0ELb0ELb0ELb0ELb0ELb0ELb1ELb1ELb1ELb0ELb0EEENS1_21CollectiveEpilogueFwdISB_S9_SC_SE_Li256ELb0ELb1ELb0ELb0EEENS1_30DynamicPersistentTileSchedulerILi256ELi128ELb0ELb1ELb1EEEEEEEEEvNT_6ParamsE --------------------------
	.section	.text._ZN7cutlass13device_kernelIN5flash11enable_sm90INS1_16FlashAttnFwdSm90INS1_25CollectiveMainloopFwdSm90ILi2EN4cute5tupleIJNS5_1CILi1EEES8_S8_EEENS6_IJNS7_ILi128EEESA_SA_EEELi128ENS_10bfloat16_tEfNS_4arch4Sm90ELb1ELb0ELb0ELb0ELb0ELb0ELb0ELb1ELb1ELb1ELb0ELb0EEENS1_21CollectiveEpilogueFwdISB_S9_SC_SE_Li256ELb0ELb1ELb0ELb0EEENS1_30DynamicPersistentTileSchedulerILi256ELi128ELb0ELb1ELb1EEEEEEEEEvNT_6ParamsE,"ax",@progbits
	.align	128
.text._ZN7cutlass13device_kernelIN5flash11enable_sm90INS1_16FlashAttnFwdSm90INS1_25CollectiveMainloopFwdSm90ILi2EN4cute5tupleIJNS5_1CILi1EEES8_S8_EEENS6_IJNS7_ILi128EEESA_SA_EEELi128ENS_10bfloat16_tEfNS_4arch4Sm90ELb1ELb0ELb0ELb0ELb0ELb0ELb0ELb1ELb1ELb1ELb0ELb0EEENS1_21CollectiveEpilogueFwdISB_S9_SC_SE_Li256ELb0ELb1ELb0ELb0EEENS1_30DynamicPersistentTileSchedulerILi256ELi128ELb0ELb1ELb1EEEEEEEEEvNT_6ParamsE:
        .type           _ZN7cutlass13device_kernelIN5flash11enable_sm90INS1_16FlashAttnFwdSm90INS1_25CollectiveMainloopFwdSm90ILi2EN4cute5tupleIJNS5_1CILi1EEES8_S8_EEENS6_IJNS7_ILi128EEESA_SA_EEELi128ENS_10bfloat16_tEfNS_4arch4Sm90ELb1ELb0ELb0ELb0ELb0ELb0ELb0ELb1ELb1ELb1ELb0ELb0EEENS1_21CollectiveEpilogueFwdISB_S9_SC_SE_Li256ELb0ELb1ELb0ELb0EEENS1_30DynamicPersistentTileSchedulerILi256ELi128ELb0ELb1ELb1EEEEEEEEEvNT_6ParamsE,@function
        .size           _ZN7cutlass13device_kernelIN5flash11enable_sm90INS1_16FlashAttnFwdSm90INS1_25CollectiveMainloopFwdSm90ILi2EN4cute5tupleIJNS5_1CILi1EEES8_S8_EEENS6_IJNS7_ILi128EEESA_SA_EEELi128ENS_10bfloat16_tEfNS_4arch4Sm90ELb1ELb0ELb0ELb0ELb0ELb0ELb0ELb1ELb1ELb1ELb0ELb0EEENS1_21CollectiveEpilogueFwdISB_S9_SC_SE_Li256ELb0ELb1ELb0ELb0EEENS1_30DynamicPersistentTileSchedulerILi256ELi128ELb0ELb1ELb1EEEEEEEEEvNT_6ParamsE,(.L_x_17 - _ZN7cutlass13device_kernelIN5flash11enable_sm90INS1_16FlashAttnFwdSm90INS1_25CollectiveMainloopFwdSm90ILi2EN4cute5tupleIJNS5_1CILi1EEES8_S8_EEENS6_IJNS7_ILi128EEESA_SA_EEELi128ENS_10bfloat16_tEfNS_4arch4Sm90ELb1ELb0ELb0ELb0ELb0ELb0ELb0ELb1ELb1ELb1ELb0ELb0EEENS1_21CollectiveEpilogueFwdISB_S9_SC_SE_Li256ELb0ELb1ELb0ELb0EEENS1_30DynamicPersistentTileSchedulerILi256ELi128ELb0ELb1ELb1EEEEEEEEEvNT_6ParamsE)
        .other          _ZN7cutlass13device_kernelIN5flash11enable_sm90INS1_16FlashAttnFwdSm90INS1_25CollectiveMainloopFwdSm90ILi2EN4cute5tupleIJNS5_1CILi1EEES8_S8_EEENS6_IJNS7_ILi128EEESA_SA_EEELi128ENS_10bfloat16_tEfNS_4arch4Sm90ELb1ELb0ELb0ELb0ELb0ELb0ELb0ELb1ELb1ELb1ELb0ELb0EEENS1_21CollectiveEpilogueFwdISB_S9_SC_SE_Li256ELb0ELb1ELb0ELb0EEENS1_30DynamicPersistentTileSchedulerILi256ELi128ELb0ELb1ELb1EEEEEEEEEvNT_6ParamsE,@"STO_CUDA_ENTRY STV_DEFAULT"
_ZN7cutlass13device_kernelIN5flash11enable_sm90INS1_16FlashAttnFwdSm90INS1_25CollectiveMainloopFwdSm90ILi2EN4cute5tupleIJNS5_1CILi1EEES8_S8_EEENS6_IJNS7_ILi128EEESA_SA_EEELi128ENS_10bfloat16_tEfNS_4arch4Sm90ELb1ELb0ELb0ELb0ELb0ELb0ELb0ELb1ELb1ELb1ELb0ELb0EEENS1_21CollectiveEpilogueFwdISB_S9_SC_SE_Li256ELb0ELb1ELb0ELb0EEENS1_30DynamicPersistentTileSchedulerILi256ELi128ELb0ELb1ELb1EEEEEEEEEvNT_6ParamsE:
[----:B------:R-:W-:Y:S01]  /*0000*/  LDC R1, c[0x0][0x37c] ;  /* 0x0000df00ff017b82 */ /* 0x000fe20000000800 */
[----:B------:R-:W-:Y:S05]  /*0010*/  EXIT ;  /* 0x000000000000794d */ /* 0x000fea0003800000 */
.L_x_7:
        /* <DEDUP_REMOVED lines=14> */
.L_x_17:


//--------------------- .text._ZN7cutlass13device_kernelIN5flash11enable_sm90INS1_16FlashAttnFwdSm90INS1_25CollectiveMainloopFwdSm90ILi2EN4cute5tupleIJNS5_1CILi1EEES8_S8_EEENS6_IJNS7_ILi128EEESA_SA_EEELi128ENS_10bfloat16_tEfNS_4arch4Sm90ELb1ELb0ELb0ELb1ELb0ELb0ELb0ELb1ELb1ELb1ELb0ELb0EEENS1_21CollectiveEpilogueFwdISB_S9_SC_SE_Li256ELb1ELb1ELb0ELb0EEENS1_36VarlenDynamicPersistentTileSchedulerILi128ELi128ELi256ELi128ELb0ELb1ELb1ELb1ELb1ELb1EEEEEEEEEvNT_6ParamsE --------------------------
	.section	.text._ZN7cutlass13device_kernelIN5flash11enable_sm90INS1_16FlashAttnFwdSm90INS1_25CollectiveMainloopFwdSm90ILi2EN4cute5tupleIJNS5_1CILi1EEES8_S8_EEENS6_IJNS7_ILi128EEESA_SA_EEELi128ENS_10bfloat16_tEfNS_4arch4Sm90ELb1ELb0ELb0ELb1ELb0ELb0ELb0ELb1ELb1ELb1ELb0ELb0EEENS1_21CollectiveEpilogueFwdISB_S9_SC_SE_Li256ELb1ELb1ELb0ELb0EEENS1_36VarlenDynamicPersistentTileSchedulerILi128ELi128ELi256ELi128ELb0ELb1ELb1ELb1ELb1ELb1EEEEEEEEEvNT_6ParamsE,"ax",@progbits
	.align	128
.text._ZN7cutlass13device_kernelIN5flash11enable_sm90INS1_16FlashAttnFwdSm90INS1_25CollectiveMainloopFwdSm90ILi2EN4cute5tupleIJNS5_1CILi1EEES8_S8_EEENS6_IJNS7_ILi128EEESA_SA_EEELi128ENS_10bfloat16_tEfNS_4arch4Sm90ELb1ELb0ELb0ELb1ELb0ELb0ELb0ELb1ELb1ELb1ELb0ELb0EEENS1_21CollectiveEpilogueFwdISB_S9_SC_SE_Li256ELb1ELb1ELb0ELb0EEENS1_36VarlenDynamicPersistentTileSchedulerILi128ELi128ELi256ELi128ELb0ELb1ELb1ELb1ELb1ELb1EEEEEEEEEvNT_6ParamsE:
        .type           _ZN7cutlass13device_kernelIN5flash11enable_sm90INS1_16FlashAttnFwdSm90INS1_25CollectiveMainloopFwdSm90ILi2EN4cute5tupleIJNS5_1CILi1EEES8_S8_EEENS6_IJNS7_ILi128EEESA_SA_EEELi128ENS_10bfloat16_tEfNS_4arch4Sm90ELb1ELb0ELb0ELb1ELb0ELb0ELb0ELb1ELb1ELb1ELb0ELb0EEENS1_21CollectiveEpilogueFwdISB_S9_SC_SE_Li256ELb1ELb1ELb0ELb0EEENS1_36VarlenDynamicPersistentTileSchedulerILi128ELi128ELi256ELi128ELb0ELb1ELb1ELb1ELb1ELb1EEEEEEEEEvNT_6ParamsE,@function
        .size           _ZN7cutlass13device_kernelIN5flash11enable_sm90INS1_16FlashAttnFwdSm90INS1_25CollectiveMainloopFwdSm90ILi2EN4cute5tupleIJNS5_1CILi1EEES8_S8_EEENS6_IJNS7_ILi128EEESA_SA_EEELi128ENS_10bfloat16_tEfNS_4arch4Sm90ELb1ELb0ELb0ELb1ELb0ELb0ELb0ELb1ELb1ELb1ELb0ELb0EEENS1_21CollectiveEpilogueFwdISB_S9_SC_SE_Li256ELb1ELb1ELb0ELb0EEENS1_36VarlenDynamicPersistentTileSchedulerILi128ELi128ELi256ELi128ELb0ELb1ELb1ELb1ELb1ELb1EEEEEEEEEvNT_6ParamsE,(.L_x_18 - _ZN7cutlass13device_kernelIN5flash11enable_sm90INS1_16FlashAttnFwdSm90INS1_25CollectiveMainloopFwdSm90ILi2EN4cute5tupleIJNS5_1CILi1EEES8_S8_EEENS6_IJNS7_ILi128EEESA_SA_EEELi128ENS_10bfloat16_tEfNS_4arch4Sm90ELb1ELb0ELb0ELb1ELb0ELb0ELb0ELb1ELb1ELb1ELb0ELb0EEENS1_21CollectiveEpilogueFwdISB_S9_SC_SE_Li256ELb1ELb1ELb0ELb0EEENS1_36VarlenDynamicPersistentTileSchedulerILi128ELi128ELi256ELi128ELb0ELb1ELb1ELb1ELb1ELb1EEEEEEEEEvNT_6ParamsE)
        .other          _ZN7cutlass13device_kernelIN5flash11enable_sm90INS1_16FlashAttnFwdSm90INS1_25CollectiveMainloopFwdSm90ILi2EN4cute5tupleIJNS5_1CILi1EEES8_S8_EEENS6_IJNS7_ILi128EEESA_SA_EEELi128ENS_10bfloat16_tEfNS_4arch4Sm90ELb1ELb0ELb0ELb1ELb0ELb0ELb0ELb1ELb1ELb1ELb0ELb0EEENS1_21CollectiveEpilogueFwdISB_S9_SC_SE_Li256ELb1ELb1ELb0ELb0EEENS1_36VarlenDynamicPersistentTileSchedulerILi128ELi128ELi256ELi128ELb0ELb1ELb1ELb1ELb1ELb1EEEEEEEEEvNT_6ParamsE,@"STO_CUDA_ENTRY STV_DEFAULT"
_ZN7cutlass13device_kernelIN5flash11enable_sm90INS1_16FlashAttnFwdSm90INS1_25CollectiveMainloopFwdSm90ILi2EN4cute5tupleIJNS5_1CILi1EEES8_S8_EEENS6_IJNS7_ILi128EEESA_SA_EEELi128ENS_10bfloat16_tEfNS_4arch4Sm90ELb1ELb0ELb0ELb1ELb0ELb0ELb0ELb1ELb1ELb1ELb0ELb0EEENS1_21CollectiveEpilogueFwdISB_S9_SC_SE_Li256ELb1ELb1ELb0ELb0EEENS1_36VarlenDynamicPersistentTileSchedulerILi128ELi128ELi256ELi128ELb0ELb1ELb1ELb1ELb1ELb1EEEEEEEEEvNT_6ParamsE:
[----:B------:R-:W-:Y:S01]  /*0000*/  LDC R1, c[0x0][0x37c] ;  /* 0x0000df00ff017b82 */ /* 0x000fe20000000800 */
[----:B------:R-:W-:Y:S05]  /*0010*/  EXIT ;  /* 0x000000000000794d */ /* 0x000fea0003800000 */
.L_x_8:
        /* <DEDUP_REMOVED lines=14> */
.L_x_18:


//--------------------- .text._ZN7cutlass13device_kernelIN5flash11enable_sm90INS1_16FlashAttnFwdSm90INS1_25CollectiveMainloopFwdSm90ILi2EN4cute5tupleIJNS5_1CILi1EEES8_S8_EEENS6_IJNS7_ILi128EEESA_SA_EEELi128ENS_10bfloat16_tEfNS_4arch4Sm90ELb1ELb0ELb0ELb1ELb0ELb1ELb0ELb1ELb1ELb1ELb0ELb0EEENS1_21CollectiveEpilogueFwdISB_S9_SC_SE_Li256ELb1ELb1ELb0ELb0EEENS1_36VarlenDynamicPersistentTileSchedulerILi128ELi128ELi256ELi128ELb0ELb1ELb1ELb1ELb1ELb1EEEEEEEEEvNT_6ParamsE --------------------------
	.section	.text._ZN7cutlass13device_kernelIN5flash11enable_sm90INS1_16FlashAttnFwdSm90INS1_25CollectiveMainloopFwdSm90ILi2EN4cute5tupleIJNS5_1CILi1EEES8_S8_EEENS6_IJNS7_ILi128EEESA_SA_EEELi128ENS_10bfloat16_tEfNS_4arch4Sm90ELb1ELb0ELb0ELb1ELb0ELb1ELb0ELb1ELb1ELb1ELb0ELb0EEENS1_21CollectiveEpilogueFwdISB_S9_SC_SE_Li256ELb1ELb1ELb0ELb0EEENS1_36VarlenDynamicPersistentTileSchedulerILi128ELi128ELi256ELi128ELb0ELb1ELb1ELb1ELb1ELb1EEEEEEEEEvNT_6ParamsE,"ax",@progbits
	.align	128
.text._ZN7cutlass13device_kernelIN5flash11enable_sm90INS1_16FlashAttnFwdSm90INS1_25CollectiveMainloopFwdSm90ILi2EN4cute5tupleIJNS5_1CILi1EEES8_S8_EEENS6_IJNS7_ILi128EEESA_SA_EEELi128ENS_10bfloat16_tEfNS_4arch4Sm90ELb1ELb0ELb0ELb1ELb0ELb1ELb0ELb1ELb1ELb1ELb0ELb0EEENS1_21CollectiveEpilogueFwdISB_S9_SC_SE_Li256ELb1ELb1ELb0ELb0EEENS1_36VarlenDynamicPersistentTileSchedulerILi128ELi128ELi256ELi128ELb0ELb1ELb1ELb1ELb1ELb1EEEEEEEEEvNT_6ParamsE:
        .type           _ZN7cutlass13device_kernelIN5flash11enable_sm90INS1_16FlashAttnFwdSm90INS1_25CollectiveMainloopFwdSm90ILi2EN4cute5tupleIJNS5_1CILi1EEES8_S8_EEENS6_IJNS7_ILi128EEESA_SA_EEELi128ENS_10bfloat16_tEfNS_4arch4Sm90ELb1ELb0ELb0ELb1ELb0ELb1ELb0ELb1ELb1ELb1ELb0ELb0EEENS1_21CollectiveEpilogueFwdISB_S9_SC_SE_Li256ELb1ELb1ELb0ELb0EEENS1_36VarlenDynamicPersistentTileSchedulerILi128ELi128ELi256ELi128ELb0ELb1ELb1ELb1ELb1ELb1EEEEEEEEEvNT_6ParamsE,@function
        .size           _ZN7cutlass13device_kernelIN5flash11enable_sm90INS1_16FlashAttnFwdSm90INS1_25CollectiveMainloopFwdSm90ILi2EN4cute5tupleIJNS5_1CILi1EEES8_S8_EEENS6_IJNS7_ILi128EEESA_SA_EEELi128ENS_10bfloat16_tEfNS_4arch4Sm90ELb1ELb0ELb0ELb1ELb0ELb1ELb0ELb1ELb1ELb1ELb0ELb0EEENS1_21CollectiveEpilogueFwdISB_S9_SC_SE_Li256ELb1ELb1ELb0ELb0EEENS1_36VarlenDynamicPersistentTileSchedulerILi128ELi128ELi256ELi128ELb0ELb1ELb1ELb1ELb1ELb1EEEEEEEEEvNT_6ParamsE,(.L_x_19 - _ZN7cutlass13device_kernelIN5flash11enable_sm90INS1_16FlashAttnFwdSm90INS1_25CollectiveMainloopFwdSm90ILi2EN4cute5tupleIJNS5_1CILi1EEES8_S8_EEENS6_IJNS7_ILi128EEESA_SA_EEELi128ENS_10bfloat16_tEfNS_4arch4Sm90ELb1ELb0ELb0ELb1ELb0ELb1ELb0ELb1ELb1ELb1ELb0ELb0EEENS1_21CollectiveEpilogueFwdISB_S9_SC_SE_Li256ELb1ELb1ELb0ELb0EEENS1_36VarlenDynamicPersistentTileSchedulerILi128ELi128ELi256ELi128ELb0ELb1ELb1ELb1ELb1ELb1EEEEEEEEEvNT_6ParamsE)
        .other          _ZN7cutlass13device_kernelIN5flash11enable_sm90INS1_16FlashAttnFwdSm90INS1_25CollectiveMainloopFwdSm90ILi2EN4cute5tupleIJNS5_1CILi1EEES8_S8_EEENS6_IJNS7_ILi128EEESA_SA_EEELi128ENS_10bfloat16_tEfNS_4arch4Sm90ELb1ELb0ELb0ELb1ELb0ELb1ELb0ELb1ELb1ELb1ELb0ELb0EEENS1_21CollectiveEpilogueFwdISB_S9_SC_SE_Li256ELb1ELb1ELb0ELb0EEENS1_36VarlenDynamicPersistentTileSchedulerILi128ELi128ELi256ELi128ELb0ELb1ELb1ELb1ELb1ELb1EEEEEEEEEvNT_6ParamsE,@"STO_CUDA_ENTRY STV_DEFAULT"
_ZN7cutlass13device_kernelIN5flash11enable_sm90INS1_16FlashAttnFwdSm90INS1_25CollectiveMainloopFwdSm90ILi2EN4cute5tupleIJNS5_1CILi1EEES8_S8_EEENS6_IJNS7_ILi128EEESA_SA_EEELi128ENS_10bfloat16_tEfNS_4arch4Sm90ELb1ELb0ELb0ELb1ELb0ELb1ELb0ELb1ELb1ELb1ELb0ELb0EEENS1_21CollectiveEpilogueFwdISB_S9_SC_SE_Li256ELb1ELb1ELb0ELb0EEENS1_36VarlenDynamicPersistentTileSchedulerILi128ELi128ELi256ELi128ELb0ELb1ELb1ELb1ELb1ELb1EEEEEEEEEvNT_6ParamsE:
[----:B------:R-:W-:Y:S01]  /*0000*/  LDC R1, c[0x0][0x37c] ;  /* 0x0000df00ff017b82 */ /* 0x000fe20000000800 */
[----:B------:R-:W-:Y:S05]  /*0010*/  EXIT ;  /* 0x000000000000794d */ /* 0x000fea0003800000 */
.L_x_9:
        /* <DEDUP_REMOVED lines=14> */
.L_x_19:


//--------------------- .nv.shared.reserved.0     --------------------------
	.section	.nv.shared.reserved.0,"aw",@nobits
	.weak		__nv_reservedSMEM_offset_0_alias
	.size		__nv_reservedSMEM_offset_0_alias, 0, 64
	.other		__nv_reservedSMEM_offset_0_alias,@"STO_CUDA_RESERVED_SHARED STV_DEFAULT"
__nv_reservedSMEM_offset_0_alias:
	.zero		0
	.zero		64


//--------------------- .nv.global                --------------------------
	.section	.nv.global,"aw",@nobits
.nv.global:
	.type		_ZN74_INTERNAL_bbd2e7ad_38_flash_fwd_hdim128_bf16_packgqa_sm90_cu_f3e6f9ee_30244cute1_E,@object
	.size		_ZN74_INTERNAL_bbd2e7ad_38_flash_fwd_hdim128_bf16_packgqa_sm90_cu_f3e6f9ee_30244cute1_E,(_ZN74_INTERNAL_bbd2e7ad_38_flash_fwd_hdim128_bf16_packgqa_sm90_cu_f3e6f9ee_30244cuda3std3__45__cpo6cbeginE - _ZN74_INTERNAL_bbd2e7ad_38_flash_fwd_hdim128_bf16_packgqa_sm90_cu_f3e6f9ee_30244cute1_E)
_ZN74_INTERNAL_bbd2e7ad_38_flash_fwd_hdim128_bf16_packgqa_sm90_cu_f3e6f9ee_30244cute1_E:
	.zero		1
	.type		_ZN74_INTERNAL_bbd2e7ad_38_flash_fwd_hdim128_bf16_packgqa_sm90_cu_f3e6f9ee_30244cuda3std3__45__cpo6cbeginE,@object
	.size		_ZN74_INTERNAL_bbd2e7ad_38_flash_fwd_hdim128_bf16_packgqa_sm90_cu_f3e6f9ee_30244cuda3std3__45__cpo6cbeginE,(_ZN74_INTERNAL_bbd2e7ad_38_flash_fwd_hdim128_bf16_packgqa_sm90_cu_f3e6f9ee_30244cuda3std3__48in_placeE - _ZN74_INTERNAL_bbd2e7ad_38_flash_fwd_hdim128_bf16_packgqa_sm90_cu_f3e6f9ee_30244cuda3std3__45__cpo6cbeginE)
_ZN74_INTERNAL_bbd2e7ad_38_flash_fwd_hdim128_bf16_packgqa_sm90_cu_f3e6f9ee_30244cuda3std3__45__cpo6cbeginE:
	.zero		1
	.type		_ZN74_INTERNAL_bbd2e7ad_38_flash_fwd_hdim128_bf16_packgqa_sm90_cu_f3e6f9ee_30244cuda3std3__48in_placeE,@object
	.size		_ZN74_INTERNAL_bbd2e7ad_38_flash_fwd_hdim128_bf16_packgqa_sm90_cu_f3e6f9ee_30244cuda3std3__48in_placeE,(_ZN74_INTERNAL_bbd2e7ad_38_flash_fwd_hdim128_bf16_packgqa_sm90_cu_f3e6f9ee_30244cuda3std6ranges3__45__cpo9iter_moveE - _ZN74_INTERNAL_bbd2e7ad_38_flash_fwd_hdim128_bf16_packgqa_sm90_cu_f3e6f9ee_30244cuda3std3__48in_placeE)
_ZN74_INTERNAL_bbd2e7ad_38_flash_fwd_hdim128_bf16_packgqa_sm90_cu_f3e6f9ee_30244cuda3std3__48in_placeE:
	.zero		1
	.type		_ZN74_INTERNAL_bbd2e7ad_38_flash_fwd_hdim128_bf16_packgqa_sm90_cu_f3e6f9ee_30244cuda3std6ranges3__45__cpo9iter_moveE,@object
	.size		_ZN74_INTERNAL_bbd2e7ad_38_flash_fwd_hdim128_bf16_packgqa_sm90_cu_f3e6f9ee_30244cuda3std6ranges3__45__cpo9iter_moveE,(_ZN74_INTERNAL_bbd2e7ad_38_flash_fwd_hdim128_bf16_packgqa_sm90_cu_f3e6f9ee_30244cuda3std3__45__cpo5beginE - _ZN74_INTERNAL_bbd2e7ad_38_flash_fwd_hdim128_bf16_packgqa_sm90_cu_f3e6f9ee_30244cuda3std6ranges3__45__cpo9iter_moveE)
_ZN74_INTERNAL_bbd2e7ad_38_flash_fwd_hdim128_bf16_packgqa_sm90_cu_f3e6f9ee_30244cuda3std6ranges3__45__cpo9iter_moveE:
	.zero		1
	.type		_ZN74_INTERNAL_bbd2e7ad_38_flash_fwd_hdim128_bf16_packgqa_sm90_cu_f3e6f9ee_30244cuda3std3__45__cpo5beginE,@object
	.size		_ZN74_INTERNAL_bbd2e7ad_38_flash_fwd_hdim128_bf16_packgqa_sm90_cu_f3e6f9ee_30244cuda3std3__45__cpo5beginE,(_ZN74_INTERNAL_bbd2e7ad_38_flash_fwd_hdim128_bf16_packgqa_sm90_cu_f3e6f9ee_30244cuda3std3__476_GLOBAL__N__bbd2e7ad_38_flash_fwd_hdim128_bf16_packgqa_sm90_cu_f3e6f9ee_30246ignoreE - _ZN74_INTERNAL_bbd2e7ad_38_flash_fwd_hdim128_bf16_packgqa_sm90_cu_f3e6f9ee_30244cuda3std3__45__cpo5beginE)
_ZN74_INTERNAL_bbd2e7ad_38_flash_fwd_hdim128_bf16_packgqa_sm90_cu_f3e6f9ee_30244cuda3std3__45__cpo5beginE:
	.zero		1
	.type		_ZN74_INTERNAL_bbd2e7ad_38_flash_fwd_hdim128_bf16_packgqa_sm90_cu_f3e6f9ee_30244cuda3std3__476_GLOBAL__N__bbd2e7ad_38_flash_fwd_hdim128_bf16_packgqa_sm90_cu_f3e6f9ee_30246ignoreE,@object
	.size		_ZN74_INTERNAL_bbd2e7ad_38_flash_fwd_hdim128_bf16_packgqa_sm90_cu_f3e6f9ee_30244cuda3std3__476_GLOBAL__N__bbd2e7ad_38_flash_fwd_hdim128_bf16_packgqa_sm90_cu_f3e6f9ee_30246ignoreE,(_ZN74_INTERNAL_bbd2e7ad_38_flash_fwd_hdim128_bf16_packgqa_sm90_cu_f3e6f9ee_30244cute7productE - _ZN74_INTERNAL_bbd2e7ad_38_flash_fwd_hdim128_bf16_packgqa_sm90_cu_f3e6f9ee_30244cuda3std3__476_GLOBAL__N__bbd2e7ad_38_flash_fwd_hdim128_bf16_packgqa_sm90_cu_f3e6f9ee_30246ignoreE)
_ZN74_INTERNAL_bbd2e7ad_38_flash_fwd_hdim128_bf16_packgqa_sm90_cu_f3e6f9ee_30244cuda3std3__476_GLOBAL__N__bbd2e7ad_38_flash_fwd_hdim128_bf16_packgqa_sm90_cu_f3e6f9ee_30246ignoreE:
	.zero		1
	.type		_ZN74_INTERNAL_bbd2e7ad_38_flash_fwd_hdim128_bf16_packgqa_sm90_cu_f3e6f9ee_30244cute7productE,@object
	.size		_ZN74_INTERNAL_bbd2e7ad_38_flash_fwd_hdim128_bf16_packgqa_sm90_cu_f3e6f9ee_30244cute7productE,(_ZN74_INTERNAL_bbd2e7ad_38_flash_fwd_hdim128_bf16_packgqa_sm90_cu_f3e6f9ee_30244cuda3std3__45__cpo3endE - _ZN74_INTERNAL_bbd2e7ad_38_flash_fwd_hdim128_bf16_packgqa_sm90_cu_f3e6f9ee_30244cute7productE)
_ZN74_INTERNAL_bbd2e7ad_38_flash_fwd_hdim128_bf16_packgqa_sm90_cu_f3e6f9ee_30244cute7productE:
	.zero		1
	.type		_ZN74_INTERNAL_bbd2e7ad_38_flash_fwd_hdim128_bf16_packgqa_sm90_cu_f3e6f9ee_30244cuda3std3__45__cpo3endE,@object
	.size		_ZN74_INTERNAL_bbd2e7ad_38_flash_fwd_hdim128_bf16_packgqa_sm90_cu_f3e6f9ee_30244cuda3std3__45__cpo3endE,(_ZN74_INTERNAL_bbd2e7ad_38_flash_fwd_hdim128_bf16_packgqa_sm90_cu_f3e6f9ee_30244cuda3std3__419piecewise_constructE - _ZN74_INTERNAL_bbd2e7ad_38_flash_fwd_hdim128_bf16_packgqa_sm90_cu_f3e6f9ee_30244cuda3std3__45__cpo3endE)
_ZN74_INTERNAL_bbd2e7ad_38_flash_fwd_hdim128_bf16_packgqa_sm90_cu_f3e6f9ee_30244cuda3std3__45__cpo3endE:
	.zero		1
	.type		_ZN74_INTERNAL_bbd2e7ad_38_flash_fwd_hdim128_bf16_packgqa_sm90_cu_f3e6f9ee_30244cuda3std3__419piecewise_constructE,@object
	.size		_ZN74_INTERNAL_bbd2e7ad_38_flash_fwd_hdim128_bf16_packgqa_sm90_cu_f3e6f9ee_30244cuda3std3__419piecewise_constructE,(_ZN74_INTERNAL_bbd2e7ad_38_flash_fwd_hdim128_bf16_packgqa_sm90_cu_f3e6f9ee_30244cuda3std3__45__cpo4cendE - _ZN74_INTERNAL_bbd2e7ad_38_flash_fwd_hdim128_bf16_packgqa_sm90_cu_f3e6f9ee_30244cuda3std3__419piecewise_constructE)
_ZN74_INTERNAL_bbd2e7ad_38_flash_fwd_hdim128_bf16_packgqa_sm90_cu_f3e6f9ee_30244cuda3std3__419piecewise_constructE:
	.zero		1
	.type		_ZN74_INTERNAL_bbd2e7ad_38_flash_fwd_hdim128_bf16_packgqa_sm90_cu_f3e6f9ee_30244cuda3std3__45__cpo4cendE,@object
	.size		_ZN74_INTERNAL_bbd2e7ad_38_flash_fwd_hdim128_bf16_packgqa_sm90_cu_f3e6f9ee_30244cuda3std3__45__cpo4cendE,(_ZN74_INTERNAL_bbd2e7ad_38_flash_fwd_hdim128_bf16_packgqa_sm90_cu_f3e6f9ee_30244cuda3std6ranges3__45__cpo4swapE - _ZN74_INTERNAL_bbd2e7ad_38_flash_fwd_hdim128_bf16_packgqa_sm90_cu_f3e6f9ee_30244cuda3std3__45__cpo4cendE)
_ZN74_INTERNAL_bbd2e7ad_38_flash_fwd_hdim128_bf16_packgqa_sm90_cu_f3e6f9ee_30244cuda3std3__45__cpo4cendE:
	.zero		1
	.type		_ZN74_INTERNAL_bbd2e7ad_38_flash_fwd_hdim128_bf16_packgqa_sm90_cu_f3e6f9ee_30244cuda3std6ranges3__45__cpo4swapE,@object
	.size		_ZN74_INTERNAL_bbd2e7ad_38_flash_fwd_hdim128_bf16_packgqa_sm90_cu_f3e6f9ee_30244cuda3std6ranges3__45__cpo4swapE,(.L_7 - _ZN74_INTERNAL_bbd2e7ad_38_flash_fwd_hdim128_bf16_packgqa_sm90_cu_f3e6f9ee_30244cuda3std6ranges3__45__cpo4swapE)
_ZN74_INTERNAL_bbd2e7ad_38_flash_fwd_hdim128_bf16_packgqa_sm90_cu_f3e6f9ee_30244cuda3std6ranges3__45__cpo4swapE:
	.zero		1
.L_7:


//--------------------- .nv.constant0._ZN7cutlass13device_kernelIN5flash11enable_sm90INS1_16FlashAttnFwdSm90INS1_25CollectiveMainloopFwdSm90ILi2EN4cute5tupleIJNS5_1CILi1EEES8_S8_EEENS6_IJNS7_ILi128EEENS7_ILi176EEESA_EEELi128ENS_10bfloat16_tEfNS_4arch4Sm90ELb0ELb0ELb0ELb0ELb0ELb0ELb0ELb1ELb1ELb1ELb0ELb0EEENS1_21CollectiveEpilogueFwdINS6_IJSA_SA_SB_EEES9_SD_SF_Li256ELb0ELb1ELb0ELb0EEENS1_29StaticPersistentTileSchedulerILb0EEEEEEEEEvNT_6ParamsE --------------------------
	.section	.nv.constant0._ZN7cutlass13device_kernelIN5flash11enable_sm90INS1_16FlashAttnFwdSm90INS1_25CollectiveMainloopFwdSm90ILi2EN4cute5tupleIJNS5_1CILi1EEES8_S8_EEENS6_IJNS7_ILi128EEENS7_ILi176EEESA_EEELi128ENS_10bfloat16_tEfNS_4arch4Sm90ELb0ELb0ELb0ELb0ELb0ELb0ELb0ELb1ELb1ELb1ELb0ELb0EEENS1_21CollectiveEpilogueFwdINS6_IJSA_SA_SB_EEES9_SD_SF_Li256ELb0ELb1ELb0ELb0EEENS1_29StaticPersistentTileSchedulerILb0EEEEEEEEEvNT_6ParamsE,"a",@progbits
	.sectionflags	@""
	.align	4
.nv.constant0._ZN7cutlass13device_kernelIN5flash11enable_sm90INS1_16FlashAttnFwdSm90INS1_25CollectiveMainloopFwdSm90ILi2EN4cute5tupleIJNS5_1CILi1EEES8_S8_EEENS6_IJNS7_ILi128EEENS7_ILi176EEESA_EEELi128ENS_10bfloat16_tEfNS_4arch4Sm90ELb0ELb0ELb0ELb0ELb0ELb0ELb0ELb1ELb1ELb1ELb0ELb0EEENS1_21CollectiveEpilogueFwdINS6_IJSA_SA_SB_EEES9_SD_SF_Li256ELb0ELb1ELb0ELb0EEENS1_29StaticPersistentTileSchedulerILb0EEEEEEEEEvNT_6ParamsE:
	.zero		3456


//--------------------- .nv.constant0._ZN7cutlass13device_kernelIN5flash11enable_sm90INS1_16FlashAttnFwdSm90INS1_25CollectiveMainloopFwdSm90ILi2EN4cute5tupleIJNS5_1CILi2EEENS7_ILi1EEES9_EEENS6_IJNS7_ILi128EEENS7_ILi176EEESB_EEELi128ENS_10bfloat16_tEfNS_4arch4Sm90ELb0ELb0ELb0ELb0ELb0ELb0ELb0ELb1ELb1ELb1ELb0ELb0EEENS1_21CollectiveEpilogueFwdINS6_IJSB_SB_SC_EEESA_SE_SG_Li256ELb0ELb1ELb0ELb0EEENS1_29StaticPersistentTileSchedulerILb0EEEEEEEEEvNT_6ParamsE --------------------------
	.section	.nv.constant0._ZN7cutlass13device_kernelIN5flash11enable_sm90INS1_16FlashAttnFwdSm90INS1_25CollectiveMainloopFwdSm90ILi2EN4cute5tupleIJNS5_1CILi2EEENS7_ILi1EEES9_EEENS6_IJNS7_ILi128EEENS7_ILi176EEESB_EEELi128ENS_10bfloat16_tEfNS_4arch4Sm90ELb0ELb0ELb0ELb0ELb0ELb0ELb0ELb1ELb1ELb1ELb0ELb0EEENS1_21CollectiveEpilogueFwdINS6_IJSB_SB_SC_EEESA_SE_SG_Li256ELb0ELb1ELb0ELb0EEENS1_29StaticPersistentTileSchedulerILb0EEEEEEEEEvNT_6ParamsE,"a",@progbits
	.sectionflags	@""
	.align	4
.nv.constant0._ZN7cutlass13device_kernelIN5flash11enable_sm90INS1_16FlashAttnFwdSm90INS1_25CollectiveMainloopFwdSm90ILi2EN4cute5tupleIJNS5_1CILi2EEENS7_ILi1EEES9_EEENS6_IJNS7_ILi128EEENS7_ILi176EEESB_EEELi128ENS_10bfloat16_tEfNS_4arch4Sm90ELb0ELb0ELb0ELb0ELb0ELb0ELb0ELb1ELb1ELb1ELb0ELb0EEENS1_21CollectiveEpilogueFwdINS6_IJSB_SB_SC_EEESA_SE_SG_Li256ELb0ELb1ELb0ELb0EEENS1_29StaticPersistentTileSchedulerILb0EEEEEEEEEvNT_6ParamsE:
	.zero		3456


//--------------------- .nv.constant0._ZN7cutlass13device_kernelIN5flash11enable_sm90INS1_16FlashAttnFwdSm90INS1_25CollectiveMainloopFwdSm90ILi2EN4cute5tupleIJNS5_1CILi1EEES8_S8_EEENS6_IJNS7_ILi128EEENS7_ILi176EEESA_EEELi128ENS_10bfloat16_tEfNS_4arch4Sm90ELb0ELb0ELb0ELb1ELb0ELb0ELb0ELb1ELb1ELb1ELb0ELb0EEENS1_21CollectiveEpilogueFwdINS6_IJSA_SA_SB_EEES9_SD_SF_Li256ELb1ELb1ELb0ELb0EEENS1_36VarlenDynamicPersistentTileSchedulerILi128ELi176ELi256ELi128ELb0ELb1ELb1ELb0ELb1ELb1EEEEEEEEEvNT_6ParamsE --------------------------
	.section	.nv.constant0._ZN7cutlass13device_kernelIN5flash11enable_sm90INS1_16FlashAttnFwdSm90INS1_25CollectiveMainloopFwdSm90ILi2EN4cute5tupleIJNS5_1CILi1EEES8_S8_EEENS6_IJNS7_ILi128EEENS7_ILi176EEESA_EEELi128ENS_10bfloat16_tEfNS_4arch4Sm90ELb0ELb0ELb0ELb1ELb0ELb0ELb0ELb1ELb1ELb1ELb0ELb0EEENS1_21CollectiveEpilogueFwdINS6_IJSA_SA_SB_EEES9_SD_SF_Li256ELb1ELb1ELb0ELb0EEENS1_36VarlenDynamicPersistentTileSchedulerILi128ELi176ELi256ELi128ELb0ELb1ELb1ELb0ELb1ELb1EEEEEEEEEvNT_6ParamsE,"a",@progbits
	.sectionflags	@""
	.align	4
.nv.constant0._ZN7cutlass13device_kernelIN5flash11enable_sm90INS1_16FlashAttnFwdSm90INS1_25CollectiveMainloopFwdSm90ILi2EN4cute5tupleIJNS5_1CILi1EEES8_S8_EEENS6_IJNS7_ILi128EEENS7_ILi176EEESA_EEELi128ENS_10bfloat16_tEfNS_4arch4Sm90ELb0ELb0ELb0ELb1ELb0ELb0ELb0ELb1ELb1ELb1ELb0ELb0EEENS1_21CollectiveEpilogueFwdINS6_IJSA_SA_SB_EEES9_SD_SF_Li256ELb1ELb1ELb0ELb0EEENS1_36VarlenDynamicPersistentTileSchedulerILi128ELi176ELi256ELi128ELb0ELb1ELb1ELb0ELb1ELb1EEEEEEEEEvNT_6ParamsE:
	.zero		3584


//--------------------- .nv.constant0._ZN7cutlass13device_kernelIN5flash11enable_sm90INS1_16FlashAttnFwdSm90INS1_25CollectiveMainloopFwdSm90ILi2EN4cute5tupleIJNS5_1CILi1EEES8_S8_EEENS6_IJNS7_ILi128EEENS7_ILi176EEESA_EEELi128ENS_10bfloat16_tEfNS_4arch4Sm90ELb0ELb0ELb0ELb1ELb0ELb1ELb0ELb1ELb1ELb1ELb0ELb0EEENS1_21CollectiveEpilogueFwdINS6_IJSA_SA_SB_EEES9_SD_SF_Li256ELb1ELb1ELb0ELb0EEENS1_36VarlenDynamicPersistentTileSchedulerILi128ELi176ELi256ELi128ELb0ELb1ELb1ELb0ELb1ELb1EEEEEEEEEvNT_6ParamsE --------------------------
	.section	.nv.constant0._ZN7cutlass13device_kernelIN5flash11enable_sm90INS1_16FlashAttnFwdSm90INS1_25CollectiveMainloopFwdSm90ILi2EN4cute5tupleIJNS5_1CILi1EEES8_S8_EEENS6_IJNS7_ILi128EEENS7_ILi176EEESA_EEELi128ENS_10bfloat16_tEfNS_4arch4Sm90ELb0ELb0ELb0ELb1ELb0ELb1ELb0ELb1ELb1ELb1ELb0ELb0EEENS1_21CollectiveEpilogueFwdINS6_IJSA_SA_SB_EEES9_SD_SF_Li256ELb1ELb1ELb0ELb0EEENS1_36VarlenDynamicPersistentTileSchedulerILi128ELi176ELi256ELi128ELb0ELb1ELb1ELb0ELb1ELb1EEEEEEEEEvNT_6ParamsE,"a",@progbits
	.sectionflags	@""
	.align	4
.nv.constant0._ZN7cutlass13device_kernelIN5flash11enable_sm90INS1_16FlashAttnFwdSm90INS1_25CollectiveMainloopFwdSm90ILi2EN4cute5tupleIJNS5_1CILi1EEES8_S8_EEENS6_IJNS7_ILi128EEENS7_ILi176EEESA_EEELi128ENS_10bfloat16_tEfNS_4arch4Sm90ELb0ELb0ELb0ELb1ELb0ELb1ELb0ELb1ELb1ELb1ELb0ELb0EEENS1_21CollectiveEpilogueFwdINS6_IJSA_SA_SB_EEES9_SD_SF_Li256ELb1ELb1ELb0ELb0EEENS1_36VarlenDynamicPersistentTileSchedulerILi128ELi176ELi256ELi128ELb0ELb1ELb1ELb0ELb1ELb1EEEEEEEEEvNT_6ParamsE:
	.zero		3584


//--------------------- .nv.constant0._ZN7cutlass13device_kernelIN5flash11enable_sm90INS1_16FlashAttnFwdSm90INS1_25CollectiveMainloopFwdSm90ILi2EN4cute5tupleIJNS5_1CILi1EEES8_S8_EEENS6_IJNS7_ILi128EEESA_SA_EEELi128ENS_10bfloat16_tEfNS_4arch4Sm90ELb0ELb1ELb0ELb0ELb0ELb0ELb0ELb1ELb1ELb1ELb0ELb0EEENS1_21CollectiveEpilogueFwdISB_S9_SC_SE_Li256ELb0ELb1ELb0ELb0EEENS1_30DynamicPersistentTileSchedulerILi256ELi128ELb0ELb1ELb1EEEEEEEEEvNT_6ParamsE --------------------------
	.section	.nv.constant0._ZN7cutlass13device_kernelIN5flash11enable_sm90INS1_16FlashAttnFwdSm90INS1_25CollectiveMainloopFwdSm90ILi2EN4cute5tupleIJNS5_1CILi1EEES8_S8_EEENS6_IJNS7_ILi128EEESA_SA_EEELi128ENS_10bfloat16_tEfNS_4arch4Sm90ELb0ELb1ELb0ELb0ELb0ELb0ELb0ELb1ELb1ELb1ELb0ELb0EEENS1_21CollectiveEpilogueFwdISB_S9_SC_SE_Li256ELb0ELb1ELb0ELb0EEENS1_30DynamicPersistentTileSchedulerILi256ELi128ELb0ELb1ELb1EEEEEEEEEvNT_6ParamsE,"a",@progbits
	.sectionflags	@""
	.align	4
.nv.constant0._ZN7cutlass13device_kernelIN5flash11enable_sm90INS1_16FlashAttnFwdSm90INS1_25CollectiveMainloopFwdSm90ILi2EN4cute5tupleIJNS5_1CILi1EEES8_S8_EEENS6_IJNS7_ILi128EEESA_SA_EEELi128ENS_10bfloat16_tEfNS_4arch4Sm90ELb0ELb1ELb0ELb0ELb0ELb0ELb0ELb1ELb1ELb1ELb0ELb0EEENS1_21CollectiveEpilogueFwdISB_S9_SC_SE_Li256ELb0ELb1ELb0ELb0EEENS1_30DynamicPersistentTileSchedulerILi256ELi128ELb0ELb1ELb1EEEEEEEEEvNT_6ParamsE:
	.zero		3584


//--------------------- .nv.constant0._ZN7cutlass13device_kernelIN5flash11enable_sm90INS1_16FlashAttnFwdSm90INS1_25CollectiveMainloopFwdSm90ILi2EN4cute5tupleIJNS5_1CILi1EEES8_S8_EEENS6_IJNS7_ILi128EEESA_SA_EEELi128ENS_10bfloat16_tEfNS_4arch4Sm90ELb0ELb1ELb0ELb1ELb0ELb0ELb0ELb1ELb1ELb1ELb0ELb0EEENS1_21CollectiveEpilogueFwdISB_S9_SC_SE_Li256ELb1ELb1ELb0ELb0EEENS1_36VarlenDynamicPersistentTileSchedulerILi128ELi128ELi256ELi128ELb0ELb1ELb1ELb1ELb0ELb1EEEEEEEEEvNT_6ParamsE --------------------------
	.section	.nv.constant0._ZN7cutlass13device_kernelIN5flash11enable_sm90INS1_16FlashAttnFwdSm90INS1_25CollectiveMainloopFwdSm90ILi2EN4cute5tupleIJNS5_1CILi1EEES8_S8_EEENS6_IJNS7_ILi128EEESA_SA_EEELi128ENS_10bfloat16_tEfNS_4arch4Sm90ELb0ELb1ELb0ELb1ELb0ELb0ELb0ELb1ELb1ELb1ELb0ELb0EEENS1_21CollectiveEpilogueFwdISB_S9_SC_SE_Li256ELb1ELb1ELb0ELb0EEENS1_36VarlenDynamicPersistentTileSchedulerILi128ELi128ELi256ELi128ELb0ELb1ELb1ELb1ELb0ELb1EEEEEEEEEvNT_6ParamsE,"a",@progbits
	.sectionflags	@""
	.align	4
.nv.constant0._ZN7cutlass13device_kernelIN5flash11enable_sm90INS1_16FlashAttnFwdSm90INS1_25CollectiveMainloopFwdSm90ILi2EN4cute5tupleIJNS5_1CILi1EEES8_S8_EEENS6_IJNS7_ILi128EEESA_SA_EEELi128ENS_10bfloat16_tEfNS_4arch4Sm90ELb0ELb1ELb0ELb1ELb0ELb0ELb0ELb1ELb1ELb1ELb0ELb0EEENS1_21CollectiveEpilogueFwdISB_S9_SC_SE_Li256ELb1ELb1ELb0ELb0EEENS1_36VarlenDynamicPersistentTileSchedulerILi128ELi128ELi256ELi128ELb0ELb1ELb1ELb1ELb0ELb1EEEEEEEEEvNT_6ParamsE:
	.zero		3584


//--------------------- .nv.constant0._ZN7cutlass13device_kernelIN5flash11enable_sm90INS1_16FlashAttnFwdSm90INS1_25CollectiveMainloopFwdSm90ILi2EN4cute5tupleIJNS5_1CILi1EEES8_S8_EEENS6_IJNS7_ILi128EEESA_SA_EEELi128ENS_10bfloat16_tEfNS_4arch4Sm90ELb0ELb1ELb0ELb1ELb0ELb1ELb0ELb1ELb1ELb1ELb0ELb0EEENS1_21CollectiveEpilogueFwdISB_S9_SC_SE_Li256ELb1ELb1ELb0ELb0EEENS1_36VarlenDynamicPersistentTileSchedulerILi128ELi128ELi256ELi128ELb0ELb1ELb1ELb1ELb0ELb1EEEEEEEEEvNT_6ParamsE --------------------------
	.section	.nv.constant0._ZN7cutlass13device_kernelIN5flash11enable_sm90INS1_16FlashAttnFwdSm90INS1_25CollectiveMainloopFwdSm90ILi2EN4cute5tupleIJNS5_1CILi1EEES8_S8_EEENS6_IJNS7_ILi128EEESA_SA_EEELi128ENS_10bfloat16_tEfNS_4arch4Sm90ELb0ELb1ELb0ELb1ELb0ELb1ELb0ELb1ELb1ELb1ELb0ELb0EEENS1_21CollectiveEpilogueFwdISB_S9_SC_SE_Li256ELb1ELb1ELb0ELb0EEENS1_36VarlenDynamicPersistentTileSchedulerILi128ELi128ELi256ELi128ELb0ELb1ELb1ELb1ELb0ELb1EEEEEEEEEvNT_6ParamsE,"a",@progbits
	.sectionflags	@""
	.align	4
.nv.constant0._ZN7cutlass13device_kernelIN5flash11enable_sm90INS1_16FlashAttnFwdSm90INS1_25CollectiveMainloopFwdSm90ILi2EN4cute5tupleIJNS5_1CILi1EEES8_S8_EEENS6_IJNS7_ILi128EEESA_SA_EEELi128ENS_10bfloat16_tEfNS_4arch4Sm90ELb0ELb1ELb0ELb1ELb0ELb1ELb0ELb1ELb1ELb1ELb0ELb0EEENS1_21CollectiveEpilogueFwdISB_S9_SC_SE_Li256ELb1ELb1ELb0ELb0EEENS1_36VarlenDynamicPersistentTileSchedulerILi128ELi128ELi256ELi128ELb0ELb1ELb1ELb1ELb0ELb1EEEEEEEEEvNT_6ParamsE:
	.zero		3584


//--------------------- .nv.constant0._ZN7cutlass13device_kernelIN5flash11enable_sm90INS1_16FlashAttnFwdSm90INS1_25CollectiveMainloopFwdSm90ILi2EN4cute5tupleIJNS5_1CILi1EEES8_S8_EEENS6_IJNS7_ILi128EEESA_SA_EEELi128ENS_10bfloat16_tEfNS_4arch4Sm90ELb1ELb0ELb0ELb0ELb0ELb0ELb0ELb1ELb1ELb1ELb0ELb0EEENS1_21CollectiveEpilogueFwdISB_S9_SC_SE_Li256ELb0ELb1ELb0ELb0EEENS1_30DynamicPersistentTileSchedulerILi256ELi128ELb0ELb1ELb1EEEEEEEEEvNT_6ParamsE --------------------------
	.section	.nv.constant0._ZN7cutlass13device_kernelIN5flash11enable_sm90INS1_16FlashAttnFwdSm90INS1_25CollectiveMainloopFwdSm90ILi2EN4cute5tupleIJNS5_1CILi1EEES8_S8_EEENS6_IJNS7_ILi128EEESA_SA_EEELi128ENS_10bfloat16_tEfNS_4arch4Sm90ELb1ELb0ELb0ELb0ELb0ELb0ELb0ELb1ELb1ELb1ELb0ELb0EEENS1_21CollectiveEpilogueFwdISB_S9_SC_SE_Li256ELb0ELb1ELb0ELb0EEENS1_30DynamicPersistentTileSchedulerILi256ELi128ELb0ELb1ELb1EEEEEEEEEvNT_6ParamsE,"a",@progbits
	.sectionflags	@""
	.align	4
.nv.constant0._ZN7cutlass13device_kernelIN5flash11enable_sm90INS1_16FlashAttnFwdSm90INS1_25CollectiveMainloopFwdSm90ILi2EN4cute5tupleIJNS5_1CILi1EEES8_S8_EEENS6_IJNS7_ILi128EEESA_SA_EEELi128ENS_10bfloat16_tEfNS_4arch4Sm90ELb1ELb0ELb0ELb0ELb0ELb0ELb0ELb1ELb1ELb1ELb0ELb0EEENS1_21CollectiveEpilogueFwdISB_S9_SC_SE_Li256ELb0ELb1ELb0ELb0EEENS1_30DynamicPersistentTileSchedulerILi256ELi128ELb0ELb1ELb1EEEEEEEEEvNT_6ParamsE:
	.zero		3584


//--------------------- .nv.constant0._ZN7cutlass13device_kernelIN5flash11enable_sm90INS1_16FlashAttnFwdSm90INS1_25CollectiveMainloopFwdSm90ILi2EN4cute5tupleIJNS5_1CILi1EEES8_S8_EEENS6_IJNS7_ILi128EEESA_SA_EEELi128ENS_10bfloat16_tEfNS_4arch4Sm90ELb1ELb0ELb0ELb1ELb0ELb0ELb0ELb1ELb1ELb1ELb0ELb0EEENS1_21CollectiveEpilogueFwdISB_S9_SC_SE_Li256ELb1ELb1ELb0ELb0EEENS1_36VarlenDynamicPersistentTileSchedulerILi128ELi128ELi256ELi128ELb0ELb1ELb1ELb1ELb1ELb1EEEEEEEEEvNT_6ParamsE --------------------------
	.section	.nv.constant0._ZN7cutlass13device_kernelIN5flash11enable_sm90INS1_16FlashAttnFwdSm90INS1_25CollectiveMainloopFwdSm90ILi2EN4cute5tupleIJNS5_1CILi1EEES8_S8_EEENS6_IJNS7_ILi128EEESA_SA_EEELi128ENS_10bfloat16_tEfNS_4arch4Sm90ELb1ELb0ELb0ELb1ELb0ELb0ELb0ELb1ELb1ELb1ELb0ELb0EEENS1_21CollectiveEpilogueFwdISB_S9_SC_SE_Li256ELb1ELb1ELb0ELb0EEENS1_36VarlenDynamicPersistentTileSchedulerILi128ELi128ELi256ELi128ELb0ELb1ELb1ELb1ELb1ELb1EEEEEEEEEvNT_6ParamsE,"a",@progbits
	.sectionflags	@""
	.align	4
.nv.constant0._ZN7cutlass13device_kernelIN5flash11enable_sm90INS1_16FlashAttnFwdSm90INS1_25CollectiveMainloopFwdSm90ILi2EN4cute5tupleIJNS5_1CILi1EEES8_S8_EEENS6_IJNS7_ILi128EEESA_SA_EEELi128ENS_10bfloat16_tEfNS_4arch4Sm90ELb1ELb0ELb0ELb1ELb0ELb0ELb0ELb1ELb1ELb1ELb0ELb0EEENS1_21CollectiveEpilogueFwdISB_S9_SC_SE_Li256ELb1ELb1ELb0ELb0EEENS1_36VarlenDynamicPersistentTileSchedulerILi128ELi128ELi256ELi128ELb0ELb1ELb1ELb1ELb1ELb1EEEEEEEEEvNT_6ParamsE:
	.zero		3584


//--------------------- .nv.constant0._ZN7cutlass13device_kernelIN5flash11enable_sm90INS1_16FlashAttnFwdSm90INS1_25CollectiveMainloopFwdSm90ILi2EN4cute5tupleIJNS5_1CILi1EEES8_S8_EEENS6_IJNS7_ILi128EEESA_SA_EEELi128ENS_10bfloat16_tEfNS_4arch4Sm90ELb1ELb0ELb0ELb1ELb0ELb1ELb0ELb1ELb1ELb1ELb0ELb0EEENS1_21CollectiveEpilogueFwdISB_S9_SC_SE_Li256ELb1ELb1ELb0ELb0EEENS1_36VarlenDynamicPersistentTileSchedulerILi128ELi128ELi256ELi128ELb0ELb1ELb1ELb1ELb1ELb1EEEEEEEEEvNT_6ParamsE --------------------------
	.section	.nv.constant0._ZN7cutlass13device_kernelIN5flash11enable_sm90INS1_16FlashAttnFwdSm90INS1_25CollectiveMainloopFwdSm90ILi2EN4cute5tupleIJNS5_1CILi1EEES8_S8_EEENS6_IJNS7_ILi128EEESA_SA_EEELi128ENS_10bfloat16_tEfNS_4arch4Sm90ELb1ELb0ELb0ELb1ELb0ELb1ELb0ELb1ELb1ELb1ELb0ELb0EEENS1_21CollectiveEpilogueFwdISB_S9_SC_SE_Li256ELb1ELb1ELb0ELb0EEENS1_36VarlenDynamicPersistentTileSchedulerILi128ELi128ELi256ELi128ELb0ELb1ELb1ELb1ELb1ELb1EEEEEEEEEvNT_6ParamsE,"a",@progbits
	.sectionflags	@""
	.align	4
.nv.constant0._ZN7cutlass13device_kernelIN5flash11enable_sm90INS1_16FlashAttnFwdSm90INS1_25CollectiveMainloopFwdSm90ILi2EN4cute5tupleIJNS5_1CILi1EEES8_S8_EEENS6_IJNS7_ILi128EEESA_SA_EEELi128ENS_10bfloat16_tEfNS_4arch4Sm90ELb1ELb0ELb0ELb1ELb0ELb1ELb0ELb1ELb1ELb1ELb0ELb0EEENS1_21CollectiveEpilogueFwdISB_S9_SC_SE_Li256ELb1ELb1ELb0ELb0EEENS1_36VarlenDynamicPersistentTileSchedulerILi128ELi128ELi256ELi128ELb0ELb1ELb1ELb1ELb1ELb1EEEEEEEEEvNT_6ParamsE:
	.zero		3584


//--------------------- SYMBOLS --------------------------

	.type		.nv.reservedSmem.offset0,@object
	.size		.nv.reservedSmem.offset0,0x4
